def matmul_kernel(
    a_ptr,
    b_ptr,
    c_ptr,
    M,
    N,
    K,
    stride_am,
    stride_ak,
    stride_bk,
    stride_bn,
    stride_cm,
    stride_cn,
    BLOCK_M: tl.constexpr,
    BLOCK_N: tl.constexpr,
    BLOCK_K: tl.constexpr,
    GROUP_M: tl.constexpr,
):
    pid = tl.program_id(axis=0)
    num_pid_m = tl.cdiv(M, BLOCK_M)
    num_pid_n = tl.cdiv(N, BLOCK_N)
    num_pid_in_group = GROUP_M * num_pid_n
    group_id = pid // num_pid_in_group
    first_pid_m = group_id * GROUP_M
    group_size_m = min(num_pid_m - first_pid_m, GROUP_M)
    pid_m = first_pid_m + ((pid % num_pid_in_group) % group_size_m)
    pid_n = (pid % num_pid_in_group) // group_size_m

    offs_am = (pid_m * BLOCK_M + tl.arange(0, BLOCK_M)) % M
    offs_bn = (pid_n * BLOCK_N + tl.arange(0, BLOCK_N)) % N
    offs_k = tl.arange(0, BLOCK_K)
    a_ptrs = a_ptr + offs_am[:, None] * stride_am + offs_k[None, :] * stride_ak
    b_ptrs = b_ptr + offs_k[:, None] * stride_bk + offs_bn[None, :] * stride_bn

    acc = tl.zeros((BLOCK_M, BLOCK_N), dtype=tl.float32)
    for kk in range(0, tl.cdiv(K, BLOCK_K)):
        a = tl.load(a_ptrs, mask=offs_k[None, :] < K - kk * BLOCK_K, other=0.0)
        b = tl.load(b_ptrs, mask=offs_k[:, None] < K - kk * BLOCK_K, other=0.0)
        acc = tl.dot(a, b, acc)
        a_ptrs += BLOCK_K * stride_ak
        b_ptrs += BLOCK_K * stride_bk

    c = acc.to(c_ptr.dtype.element_ty)
    offs_cm = pid_m * BLOCK_M + tl.arange(0, BLOCK_M)
    offs_cn = pid_n * BLOCK_N + tl.arange(0, BLOCK_N)
    c_ptrs = c_ptr + offs_cm[:, None] * stride_cm + offs_cn[None, :] * stride_cn
    mask = (offs_cm[:, None] < M) & (offs_cn[None, :] < N)
    tl.store(c_ptrs, c, mask=mask)

# config = {"BLOCK_K": 128, "BLOCK_M": 16, "BLOCK_N": 16, "GROUP_M": 8, "arch": "sm_100", "dtype": "fp16", "num_ctas": 1, "num_stages": 2, "num_warps": 2}
# arch = sm_100


// ===== COMPILED SASS (sm_100a) =====

	.target	sm_100a

	.elftype	@"ET_EXEC"


//--------------------- .note.nv.tkinfo           --------------------------
	.section	.note.nv.tkinfo,"",@"SHT_NOTE"
	.sectionflags	@"SHF_NOTE_NV_TKINFO"
	.tkinfo
        /*0018*/ 	.word	0x00000081
        /*0030*/ 	.string	""
        /*0030*/ 	.string	"ptxas-blackwell"
        /*0030*/ 	.string	"Cuda compilation tools, release 12.9, V12.9.86"
        /*0030*/ 	.string	"Build cuda_12.9.r12.9/compiler.36037853_0"
        /*0030*/ 	.string	"-v  -suppress-debug-info  -lineinfo  -arch sm_100a "



//--------------------- .note.nv.cuver            --------------------------
	.section	.note.nv.cuver,"",@"SHT_NOTE"
	.sectionflags	@"SHF_NOTE_NV_CUVER"
        /*0018*/ 	.short	0x0001
        /*001a*/ 	.short	0x0064
        /*001c*/ 	.short	0x0001
        /*001e*/ 	.short	0x0000
        /*0020*/ 	.short	0x0001
        /*0022*/ 	.short	0x0000


//--------------------- .nv.info                  --------------------------
	.section	.nv.info,"",@"SHT_CUDA_INFO"
	.align	4


	//----- nvinfo : EIATTR_REGCOUNT
	.align		4
        /*0000*/ 	.byte	0x04, 0x2f
        /*0002*/ 	.short	(.L_1 - .L_0)
	.align		4
.L_0:
        /*0004*/ 	.word	index@(matmul_kernel)
        /*0008*/ 	.word	0x000000fe


	//----- nvinfo : EIATTR_FRAME_SIZE
	.align		4
.L_1:
        /*000c*/ 	.byte	0x04, 0x11
        /*000e*/ 	.short	(.L_3 - .L_2)
	.align		4
.L_2:
        /*0010*/ 	.word	index@(matmul_kernel)
        /*0014*/ 	.word	0x00000000


	//----- nvinfo : EIATTR_MIN_STACK_SIZE
	.align		4
.L_3:
        /*0018*/ 	.byte	0x04, 0x12
        /*001a*/ 	.short	(.L_5 - .L_4)
	.align		4
.L_4:
        /*001c*/ 	.word	index@(matmul_kernel)
        /*0020*/ 	.word	0x00000000
.L_5:


//--------------------- .nv.info.matmul_kernel    --------------------------
	.section	.nv.info.matmul_kernel,"",@"SHT_CUDA_INFO"
	.sectionflags	@""
	.align	4


	//----- nvinfo : EIATTR_CUDA_API_VERSION
	.align		4
        /*0000*/ 	.byte	0x04, 0x37
        /*0002*/ 	.short	(.L_7 - .L_6)
.L_6:
        /*0004*/ 	.word	0x00000081


	//----- nvinfo : EIATTR_KPARAM_INFO
	.align		4
.L_7:
        /*0008*/ 	.byte	0x04, 0x17
        /*000a*/ 	.short	(.L_9 - .L_8)
.L_8:
        /*000c*/ 	.word	0x00000000
        /*0010*/ 	.short	0x000d
        /*0012*/ 	.short	0x0048
        /*0014*/ 	.byte	0x00, 0xf4, 0x21, 0x00


	//----- nvinfo : EIATTR_KPARAM_INFO
	.align		4
.L_9:
        /*0018*/ 	.byte	0x04, 0x17
        /*001a*/ 	.short	(.L_11 - .L_10)
.L_10:
        /*001c*/ 	.word	0x00000000
        /*0020*/ 	.short	0x000c
        /*0022*/ 	.short	0x0040
        /*0024*/ 	.byte	0x00, 0xf4, 0x21, 0x00


	//----- nvinfo : EIATTR_KPARAM_INFO
	.align		4
.L_11:
        /*0028*/ 	.byte	0x04, 0x17
        /*002a*/ 	.short	(.L_13 - .L_12)
.L_12:
        /*002c*/ 	.word	0x00000000
        /*0030*/ 	.short	0x000b
        /*0032*/ 	.short	0x0038
        /*0034*/ 	.byte	0x00, 0xf0, 0x11, 0x00


	//----- nvinfo : EIATTR_KPARAM_INFO
	.align		4
.L_13:
        /*0038*/ 	.byte	0x04, 0x17
        /*003a*/ 	.short	(.L_15 - .L_14)
.L_14:
        /*003c*/ 	.word	0x00000000
        /*0040*/ 	.short	0x000a
        /*0042*/ 	.short	0x0034
        /*0044*/ 	.byte	0x00, 0xf0, 0x11, 0x00


	//----- nvinfo : EIATTR_KPARAM_INFO
	.align		4
.L_15:
        /*0048*/ 	.byte	0x04, 0x17
        /*004a*/ 	.short	(.L_17 - .L_16)
.L_16:
        /*004c*/ 	.word	0x00000000
        /*0050*/ 	.short	0x0009
        /*0052*/ 	.short	0x0030
        /*0054*/ 	.byte	0x00, 0xf0, 0x11, 0x00


	//----- nvinfo : EIATTR_KPARAM_INFO
	.align		4
.L_17:
        /*0058*/ 	.byte	0x04, 0x17
        /*005a*/ 	.short	(.L_19 - .L_18)
.L_18:
        /*005c*/ 	.word	0x00000000
        /*0060*/ 	.short	0x0008
        /*0062*/ 	.short	0x002c
        /*0064*/ 	.byte	0x00, 0xf0, 0x11, 0x00


	//----- nvinfo : EIATTR_KPARAM_INFO
	.align		4
.L_19:
        /*0068*/ 	.byte	0x04, 0x17
        /*006a*/ 	.short	(.L_21 - .L_20)
.L_20:
        /*006c*/ 	.word	0x00000000
        /*0070*/ 	.short	0x0007
        /*0072*/ 	.short	0x0028
        /*0074*/ 	.byte	0x00, 0xf0, 0x11, 0x00


	//----- nvinfo : EIATTR_KPARAM_INFO
	.align		4
.L_21:
        /*0078*/ 	.byte	0x04, 0x17
        /*007a*/ 	.short	(.L_23 - .L_22)
.L_22:
        /*007c*/ 	.word	0x00000000
        /*0080*/ 	.short	0x0006
        /*0082*/ 	.short	0x0024
        /*0084*/ 	.byte	0x00, 0xf0, 0x11, 0x00


	//----- nvinfo : EIATTR_KPARAM_INFO
	.align		4
.L_23:
        /*0088*/ 	.byte	0x04, 0x17
        /*008a*/ 	.short	(.L_25 - .L_24)
.L_24:
        /*008c*/ 	.word	0x00000000
        /*0090*/ 	.short	0x0005
        /*0092*/ 	.short	0x0020
        /*0094*/ 	.byte	0x00, 0xf0, 0x11, 0x00


	//----- nvinfo : EIATTR_KPARAM_INFO
	.align		4
.L_25:
        /*0098*/ 	.byte	0x04, 0x17
        /*009a*/ 	.short	(.L_27 - .L_26)
.L_26:
        /*009c*/ 	.word	0x00000000
        /*00a0*/ 	.short	0x0004
        /*00a2*/ 	.short	0x001c
        /*00a4*/ 	.byte	0x00, 0xf0, 0x11, 0x00


	//----- nvinfo : EIATTR_KPARAM_INFO
	.align		4
.L_27:
        /*00a8*/ 	.byte	0x04, 0x17
        /*00aa*/ 	.short	(.L_29 - .L_28)
.L_28:
        /*00ac*/ 	.word	0x00000000
        /*00b0*/ 	.short	0x0003
        /*00b2*/ 	.short	0x0018
        /*00b4*/ 	.byte	0x00, 0xf0, 0x11, 0x00


	//----- nvinfo : EIATTR_KPARAM_INFO
	.align		4
.L_29:
        /*00b8*/ 	.byte	0x04, 0x17
        /*00ba*/ 	.short	(.L_31 - .L_30)
.L_30:
        /*00bc*/ 	.word	0x00000000
        /*00c0*/ 	.short	0x0002
        /*00c2*/ 	.short	0x0010
        /*00c4*/ 	.byte	0x00, 0xf4, 0x21, 0x00


	//----- nvinfo : EIATTR_KPARAM_INFO
	.align		4
.L_31:
        /*00c8*/ 	.byte	0x04, 0x17
        /*00ca*/ 	.short	(.L_33 - .L_32)
.L_32:
        /*00cc*/ 	.word	0x00000000
        /*00d0*/ 	.short	0x0001
        /*00d2*/ 	.short	0x0008
        /*00d4*/ 	.byte	0x00, 0xf4, 0x21, 0x00


	//----- nvinfo : EIATTR_KPARAM_INFO
	.align		4
.L_33:
        /*00d8*/ 	.byte	0x04, 0x17
        /*00da*/ 	.short	(.L_35 - .L_34)
.L_34:
        /*00dc*/ 	.word	0x00000000
        /*00e0*/ 	.short	0x0000
        /*00e2*/ 	.short	0x0000
        /*00e4*/ 	.byte	0x00, 0xf4, 0x21, 0x00


	//----- nvinfo : EIATTR_SPARSE_MMA_MASK
	.align		4
.L_35:
        /*00e8*/ 	.byte	0x03, 0x50
        /*00ea*/ 	.short	0x0000


	//----- nvinfo : EIATTR_MAXREG_COUNT
	.align		4
        /*00ec*/ 	.byte	0x03, 0x1b
        /*00ee*/ 	.short	0x00ff


	//----- nvinfo : EIATTR_NUM_BARRIERS
	.align		4
        /*00f0*/ 	.byte	0x02, 0x4c
        /*00f2*/ 	.byte	0x01
	.zero		1


	//----- nvinfo : EIATTR_VRC_CTA_INIT_COUNT
	.align		4
        /*00f4*/ 	.byte	0x02, 0x4a
	.zero		1
	.zero		1


	//----- nvinfo : EIATTR_EXIT_INSTR_OFFSETS
	.align		4
        /*00f8*/ 	.byte	0x04, 0x1c
        /*00fa*/ 	.short	(.L_37 - .L_36)


	//   ....[0]....
.L_36:
        /*00fc*/ 	.word	0x000038a0


	//   ....[1]....
        /*0100*/ 	.word	0x000038d0


	//----- nvinfo : EIATTR_REQNTID
	.align		4
.L_37:
        /*0104*/ 	.byte	0x04, 0x10
        /*0106*/ 	.short	(.L_39 - .L_38)
.L_38:
        /*0108*/ 	.word	0x00000040
        /*010c*/ 	.word	0x00000001
        /*0110*/ 	.word	0x00000001


	//----- nvinfo : EIATTR_CBANK_PARAM_SIZE
	.align		4
.L_39:
        /*0114*/ 	.byte	0x03, 0x19
        /*0116*/ 	.short	0x0050


	//----- nvinfo : EIATTR_PARAM_CBANK
	.align		4
        /*0118*/ 	.byte	0x04, 0x0a
        /*011a*/ 	.short	(.L_41 - .L_40)
	.align		4
.L_40:
        /*011c*/ 	.word	index@(.nv.constant0.matmul_kernel)
        /*0120*/ 	.short	0x0380
        /*0122*/ 	.short	0x0050


	//----- nvinfo : EIATTR_SW_WAR
	.align		4
.L_41:
        /*0124*/ 	.byte	0x04, 0x36
        /*0126*/ 	.short	(.L_43 - .L_42)
.L_42:
        /*0128*/ 	.word	0x00000008
.L_43:


//--------------------- .nv.compat                --------------------------
	.section	.nv.compat,"",@"SHT_CUDA_COMPAT_INFO"
	.align	4
        /*0000*/ 	.byte	0x02, 0x02, 0x01, 0x00, 0x02, 0x05, 0x05, 0x00, 0x02, 0x03, 0x00, 0x00, 0x02, 0x06, 0x01, 0x00


//--------------------- .nv.callgraph             --------------------------
	.section	.nv.callgraph,"",@"SHT_CUDA_CALLGRAPH"
	.align	4
	.sectionentsize	8
	.align		4
        /*0000*/ 	.word	0x00000000
	.align		4
        /*0004*/ 	.word	0xffffffff
	.align		4
        /*0008*/ 	.word	0x00000000
	.align		4
        /*000c*/ 	.word	0xfffffffe
	.align		4
        /*0010*/ 	.word	0x00000000
	.align		4
        /*0014*/ 	.word	0xfffffffd
	.align		4
        /*0018*/ 	.word	0x00000000
	.align		4
        /*001c*/ 	.word	0xfffffffc


//--------------------- .text.matmul_kernel       --------------------------
	.section	.text.matmul_kernel,"ax",@progbits
	.align	128
        .global         matmul_kernel
        .type           matmul_kernel,@function
        .size           matmul_kernel,(.L_x_3 - matmul_kernel)
        .other          matmul_kernel,@"STO_CUDA_ENTRY STV_DEFAULT"
matmul_kernel:
.text.matmul_kernel:
[----:B------:R-:W0:Y:S08]  /*0000*/  LDC R1, c[0x0][0x37c] ;  /* 0x0000df00ff017b82 */ /* 0x000e300000000800 */
[----:B------:R-:W1:Y:S01]  /*0010*/  LDC.64 R32, c[0x0][0x398] ;  /* 0x0000e600ff207b82 */ /* 0x000e620000000a00 */
[----:B------:R-:W2:Y:S01]  /*0020*/  S2R R5, SR_CTAID.X ;  /* 0x0000000000057919 */ /* 0x000ea20000002500 */
[----:B------:R-:W-:Y:S01]  /*0030*/  UMOV UR4, 0x400 ;  /* 0x0000040000047882 */ /* 0x000fe20000000000 */
[----:B------:R-:W3:Y:S05]  /*0040*/  LDCU.64 UR10, c[0x0][0x358] ;  /* 0x00006b00ff0a77ac */ /* 0x000eea0008000a00 */
[----:B------:R-:W4:Y:S01]  /*0050*/  S2UR UR6, SR_CgaCtaId ;  /* 0x00000000000679c3 */ /* 0x000f220000008800 */
[----:B-1----:R-:W-:-:S05]  /*0060*/  VIADD R0, R33, 0xf ;  /* 0x0000000f21007836 */ /* 0x002fca0000000000 */
[----:B------:R-:W-:Y:S01]  /*0070*/  SHF.R.S32.HI R3, RZ, 0x1f, R0 ;  /* 0x0000001fff037819 */ /* 0x000fe20000011400 */
[----:B----4-:R-:W-:-:S03]  /*0080*/  ULEA UR6, UR6, UR4, 0x18 ;  /* 0x0000000406067291 */ /* 0x010fc6000f8ec0ff */
[----:B------:R-:W-:Y:S02]  /*0090*/  LEA.HI R3, R3, R0, RZ, 0x4 ;  /* 0x0000000003037211 */ /* 0x000fe400078f20ff */
[----:B--2---:R-:W-:Y:S02]  /*00a0*/  IABS R8, R5 ;  /* 0x0000000500087213 */ /* 0x004fe40000000000 */
[----:B------:R-:W-:-:S05]  /*00b0*/  SHF.R.S32.HI R3, RZ, 0x4, R3 ;  /* 0x00000004ff037819 */ /* 0x000fca0000011403 */
[----:B------:R-:W-:-:S05]  /*00c0*/  IMAD.SHL.U32 R4, R3, 0x8, RZ ;  /* 0x0000000803047824 */ /* 0x000fca00078e00ff */
[-C--:B------:R-:W-:Y:S02]  /*00d0*/  IABS R7, R4.reuse ;  /* 0x0000000400077213 */ /* 0x080fe40000000000 */
[----:B------:R-:W-:Y:S02]  /*00e0*/  IABS R10, R4 ;  /* 0x00000004000a7213 */ /* 0x000fe40000000000 */
[----:B------:R-:W1:Y:S08]  /*00f0*/  I2F.RP R0, R7 ;  /* 0x0000000700007306 */ /* 0x000e700000209400 */
[----:B-1----:R-:W1:Y:S02]  /*0100*/  MUFU.RCP R0, R0 ;  /* 0x0000000000007308 */ /* 0x002e640000001000 */
[----:B-1----:R-:W-:-:S02]  /*0110*/  VIADD R2, R0, 0xffffffe ;  /* 0x0ffffffe00027836 */ /* 0x002fc40000000000 */
[----:B------:R-:W-:-:S04]  /*0120*/  IMAD.MOV R0, RZ, RZ, -R10 ;  /* 0x000000ffff007224 */ /* 0x000fc800078e0a0a */
[----:B------:R1:W2:Y:S02]  /*0130*/  F2I.FTZ.U32.TRUNC.NTZ R3, R2 ;  /* 0x0000000200037305 */ /* 0x0002a4000021f000 */
[----:B-1----:R-:W-:Y:S02]  /*0140*/  IMAD.MOV.U32 R2, RZ, RZ, RZ ;  /* 0x000000ffff027224 */ /* 0x002fe400078e00ff */
[----:B--2---:R-:W-:-:S04]  /*0150*/  IMAD.MOV R6, RZ, RZ, -R3 ;  /* 0x000000ffff067224 */ /* 0x004fc800078e0a03 */
[----:B------:R-:W-:Y:S02]  /*0160*/  IMAD R9, R6, R7, RZ ;  /* 0x0000000706097224 */ /* 0x000fe400078e02ff */
[----:B------:R-:W-:Y:S02]  /*0170*/  IMAD.MOV.U32 R6, RZ, RZ, R8 ;  /* 0x000000ffff067224 */ /* 0x000fe400078e0008 */
[----:B------:R-:W-:-:S06]  /*0180*/  IMAD.HI.U32 R3, R3, R9, R2 ;  /* 0x0000000903037227 */ /* 0x000fcc00078e0002 */
[----:B------:R-:W-:-:S04]  /*0190*/  IMAD.HI.U32 R3, R3, R6, RZ ;  /* 0x0000000603037227 */ /* 0x000fc800078e00ff */
[----:B------:R-:W-:-:S05]  /*01a0*/  IMAD R0, R3, R0, R6 ;  /* 0x0000000003007224 */ /* 0x000fca00078e0206 */
[----:B------:R-:W-:-:S13]  /*01b0*/  ISETP.GT.U32.AND P1, PT, R7, R0, PT ;  /* 0x000000000700720c */ /* 0x000fda0003f24070 */
[----:B------:R-:W-:Y:S02]  /*01c0*/  @!P1 IMAD.IADD R0, R0, 0x1, -R7 ;  /* 0x0000000100009824 */ /* 0x000fe400078e0a07 */
[----:B------:R-:W-:Y:S01]  /*01d0*/  @!P1 VIADD R3, R3, 0x1 ;  /* 0x0000000103039836 */ /* 0x000fe20000000000 */
[----:B------:R-:W-:Y:S02]  /*01e0*/  ISETP.NE.AND P1, PT, R4, RZ, PT ;  /* 0x000000ff0400720c */ /* 0x000fe40003f25270 */
[----:B------:R-:W-:Y:S02]  /*01f0*/  ISETP.GE.U32.AND P0, PT, R0, R7, PT ;  /* 0x000000070000720c */ /* 0x000fe40003f06070 */
[----:B------:R-:W-:-:S04]  /*0200*/  LOP3.LUT R0, R5, R4, RZ, 0x3c, !PT ;  /* 0x0000000405007212 */ /* 0x000fc800078e3cff */
[----:B------:R-:W-:Y:S01]  /*0210*/  ISETP.GE.AND P2, PT, R0, RZ, PT ;  /* 0x000000ff0000720c */ /* 0x000fe20003f46270 */
[----:B------:R-:W-:-:S06]  /*0220*/  VIADD R0, R32, 0xf ;  /* 0x0000000f20007836 */ /* 0x000fcc0000000000 */
[----:B------:R-:W-:-:S04]  /*0230*/  @P0 VIADD R3, R3, 0x1 ;  /* 0x0000000103030836 */ /* 0x000fc80000000000 */
[----:B------:R-:W-:Y:S01]  /*0240*/  IMAD.MOV.U32 R2, RZ, RZ, R3 ;  /* 0x000000ffff027224 */ /* 0x000fe200078e0003 */
[----:B------:R-:W-:-:S03]  /*0250*/  SHF.R.S32.HI R3, RZ, 0x1f, R0 ;  /* 0x0000001fff037819 */ /* 0x000fc60000011400 */
[----:B------:R-:W-:Y:S01]  /*0260*/  @!P2 IMAD.MOV R2, RZ, RZ, -R2 ;  /* 0x000000ffff02a224 */ /* 0x000fe200078e0a02 */
[----:B------:R-:W-:Y:S02]  /*0270*/  @!P1 LOP3.LUT R2, RZ, R4, RZ, 0x33, !PT ;  /* 0x00000004ff029212 */ /* 0x000fe400078e33ff */
[----:B------:R-:W-:-:S03]  /*0280*/  LEA.HI R3, R3, R0, RZ, 0x4 ;  /* 0x0000000003037211 */ /* 0x000fc600078f20ff */
[----:B------:R-:W-:Y:S02]  /*0290*/  IMAD.SHL.U32 R8, R2, 0x8, RZ ;  /* 0x0000000802087824 */ /* 0x000fe400078e00ff */
[----:B------:R-:W-:-:S03]  /*02a0*/  IMAD.MOV R2, RZ, RZ, -R2 ;  /* 0x000000ffff027224 */ /* 0x000fc600078e0a02 */
[----:B------:R-:W-:Y:S01]  /*02b0*/  LEA.HI.SX32 R3, R3, -R8, 0x1c ;  /* 0x8000000803037211 */ /* 0x000fe200078fe2ff */
[----:B------:R-:W-:-:S03]  /*02c0*/  IMAD R4, R4, R2, R5 ;  /* 0x0000000204047224 */ /* 0x000fc600078e0205 */
[----:B------:R-:W-:Y:S02]  /*02d0*/  VIMNMX R11, PT, PT, R3, 0x8, PT ;  /* 0x00000008030b7848 */ /* 0x000fe40003fe0100 */
[----:B------:R-:W-:Y:S02]  /*02e0*/  IABS R9, R4 ;  /* 0x0000000400097213 */ /* 0x000fe40000000000 */
[----:B------:R-:W-:-:S04]  /*02f0*/  IABS R7, R11 ;  /* 0x0000000b00077213 */ /* 0x000fc80000000000 */
[----:B------:R-:W1:Y:S08]  /*0300*/  I2F.RP R0, R7 ;  /* 0x0000000700007306 */ /* 0x000e700000209400 */
[----:B-1----:R-:W1:Y:S02]  /*0310*/  MUFU.RCP R0, R0 ;  /* 0x0000000000007308 */ /* 0x002e640000001000 */
[----:B-1----:R-:W-:-:S06]  /*0320*/  VIADD R3, R0, 0xffffffe ;  /* 0x0ffffffe00037836 */ /* 0x002fcc0000000000 */
[----:B------:R-:W1:Y:S02]  /*0330*/  F2I.FTZ.U32.TRUNC.NTZ R3, R3 ;  /* 0x0000000300037305 */ /* 0x000e64000021f000 */
[----:B-1----:R-:W-:-:S04]  /*0340*/  IMAD.MOV R6, RZ, RZ, -R3 ;  /* 0x000000ffff067224 */ /* 0x002fc800078e0a03 */
[----:B------:R-:W-:Y:S01]  /*0350*/  IMAD.MOV.U32 R2, RZ, RZ, R6 ;  /* 0x000000ffff027224 */ /* 0x000fe200078e0006 */
[----:B------:R-:W-:-:S03]  /*0360*/  IABS R6, R11 ;  /* 0x0000000b00067213 */ /* 0x000fc60000000000 */
[----:B------:R-:W-:Y:S02]  /*0370*/  IMAD R5, R2, R7, RZ ;  /* 0x0000000702057224 */ /* 0x000fe400078e02ff */
[----:B------:R-:W-:Y:S02]  /*0380*/  IMAD.MOV.U32 R2, RZ, RZ, RZ ;  /* 0x000000ffff027224 */ /* 0x000fe400078e00ff */
[----:B------:R-:W-:Y:S02]  /*0390*/  IMAD.MOV R0, RZ, RZ, -R6 ;  /* 0x000000ffff007224 */ /* 0x000fe400078e0a06 */
        /* <DEDUP_REMOVED lines=8> */
[----:B------:R-:W1:Y:S01]  /*0420*/  LDC R7, c[0x0][0x3a0] ;  /* 0x0000e800ff077b82 */ /* 0x000e620000000800 */
[----:B------:R-:W-:-:S04]  /*0430*/  LOP3.LUT R0, R4, R11, RZ, 0x3c, !PT ;  /* 0x0000000b04007212 */ /* 0x000fc800078e3cff */
[----:B------:R-:W-:Y:S02]  /*0440*/  ISETP.GE.AND P2, PT, R0, RZ, PT ;  /* 0x000000ff0000720c */ /* 0x000fe40003f46270 */
[----:B------:R-:W2:Y:S04]  /*0450*/  S2R R0, SR_TID.X ;  /* 0x0000000000007919 */ /* 0x000ea80000002100 */
[----:B------:R-:W-:-:S04]  /*0460*/  @P0 VIADD R2, R2, 0x1 ;  /* 0x0000000102020836 */ /* 0x000fc80000000000 */
[----:B------:R-:W-:-:S04]  /*0470*/  IMAD.MOV.U32 R6, RZ, RZ, R2 ;  /* 0x000000ffff067224 */ /* 0x000fc800078e0002 */
[----:B------:R-:W-:Y:S01]  /*0480*/  @!P2 IMAD.MOV R6, RZ, RZ, -R6 ;  /* 0x000000ffff06a224 */ /* 0x000fe200078e0a06 */
[----:B------:R-:W-:Y:S01]  /*0490*/  @!P1 LOP3.LUT R6, RZ, R11, RZ, 0x33, !PT ;  /* 0x0000000bff069212 */ /* 0x000fe200078e33ff */
[----:B-1----:R-:W-:-:S04]  /*04a0*/  VIADD R7, R7, 0x7f ;  /* 0x0000007f07077836 */ /* 0x002fc80000000000 */
[----:B------:R-:W-:Y:S02]  /*04b0*/  IMAD.MOV R2, RZ, RZ, -R6 ;  /* 0x000000ffff027224 */ /* 0x000fe400078e0a06 */
[----:B------:R-:W-:Y:S01]  /*04c0*/  IMAD.SHL.U32 R6, R6, 0x10, RZ ;  /* 0x0000001006067824 */ /* 0x000fe200078e00ff */
[----:B------:R-:W-:Y:S01]  /*04d0*/  ISETP.GT.AND P0, PT, R7, 0x7f, PT ;  /* 0x0000007f0700780c */ /* 0x000fe20003f04270 */
[----:B------:R-:W-:-:S04]  /*04e0*/  IMAD R2, R11, R2, R4 ;  /* 0x000000020b027224 */ /* 0x000fc800078e0204 */
[----:B------:R-:W-:Y:S01]  /*04f0*/  IMAD.IADD R2, R8, 0x1, R2 ;  /* 0x0000000108027824 */ /* 0x000fe200078e0202 */
[----:B--2---:R-:W-:Y:S02]  /*0500*/  LOP3.LUT R3, R0, 0xf, RZ, 0xc0, !PT ;  /* 0x0000000f00037812 */ /* 0x004fe400078ec0ff */
[----:B------:R-:W-:-:S05]  /*0510*/  SHF.R.U32.HI R4, RZ, 0x4, R0 ;  /* 0x00000004ff047819 */ /* 0x000fca0000011600 */
[----:B------:R-:W-:Y:S01]  /*0520*/  @!P0 IMAD.SHL.U32 R5, R0, 0x40, RZ ;  /* 0x0000004000058824 */ /* 0x000fe200078e00ff */
[----:B------:R-:W-:Y:S01]  /*0530*/  @!P0 PRMT R76, RZ, 0x7610, R76 ;  /* 0x00007610ff4c8816 */ /* 0x000fe2000000004c */
[----:B------:R-:W-:Y:S01]  /*0540*/  IMAD R2, R2, 0x10, R3 ;  /* 0x0000001002027824 */ /* 0x000fe200078e0203 */
[----:B------:R-:W-:Y:S02]  /*0550*/  @!P0 PRMT R78, RZ, 0x7610, R78 ;  /* 0x00007610ff4e8816 */ /* 0x000fe4000000004e */
[----:B------:R-:W-:Y:S01]  /*0560*/  SGXT.U32 R3, R4, 0x2 ;  /* 0x000000020403781a */ /* 0x000fe20000000000 */
[----:B------:R-:W-:Y:S01]  /*0570*/  @!P0 IMAD.SHL.U32 R4, R0, 0x2, RZ ;  /* 0x0000000200048824 */ /* 0x000fe200078e00ff */
[----:B------:R-:W-:Y:S02]  /*0580*/  @!P0 PRMT R76, R76, 0x5410, RZ ;  /* 0x000054104c4c8816 */ /* 0x000fe400000000ff */
[----:B------:R-:W-:Y:S01]  /*0590*/  @!P0 PRMT R78, R78, 0x5410, RZ ;  /* 0x000054104e4e8816 */ /* 0x000fe200000000ff */
[----:B0--3--:R-:W-:Y:S06]  /*05a0*/  @!P0 BRA `(.L_x_0) ;  /* 0x0000002c00d08947 */ /* 0x009fec0003800000 */
[----:B------:R-:W-:Y:S01]  /*05b0*/  IABS R14, R32 ;  /* 0x00000020000e7213 */ /* 0x000fe20000000000 */
[C---:B------:R-:W-:Y:S01]  /*05c0*/  VIADD R15, R6.reuse, 0xe ;  /* 0x0000000e060f7836 */ /* 0x040fe20000000000 */
[----:B------:R-:W-:Y:S01]  /*05d0*/  IABS R35, R33 ;  /* 0x0000002100237213 */ /* 0x000fe20000000000 */
[C---:B------:R-:W-:Y:S01]  /*05e0*/  VIADD R16, R6.reuse, 0xd ;  /* 0x0000000d06107836 */ /* 0x040fe20000000000 */
[----:B------:R-:W0:Y:S01]  /*05f0*/  I2F.RP R11, R14 ;  /* 0x0000000e000b7306 */ /* 0x000e220000209400 */
[----:B------:R-:W-:Y:S01]  /*0600*/  IABS R12, R2 ;  /* 0x00000002000c7213 */ /* 0x000fe20000000000 */
[----:B------:R-:W-:Y:S01]  /*0610*/  VIADD R17, R6, 0xc ;  /* 0x0000000c06117836 */ /* 0x000fe20000000000 */
[----:B------:R-:W-:Y:S01]  /*0620*/  ISETP.GE.AND P6, PT, R2, RZ, PT ;  /* 0x000000ff0200720c */ /* 0x000fe20003fc6270 */
[----:B------:R-:W-:Y:S01]  /*0630*/  VIADD R27, R6, 0x5 ;  /* 0x00000005061b7836 */ /* 0x000fe20000000000 */
[----:B------:R-:W-:Y:S01]  /*0640*/  ISETP.NE.AND P2, PT, R32, RZ, PT ;  /* 0x000000ff2000720c */ /* 0x000fe20003f45270 */
[----:B------:R-:W-:Y:S01]  /*0650*/  VIADD R25, R6, 0x6 ;  /* 0x0000000606197836 */ /* 0x000fe20000000000 */
[----:B------:R-:W-:Y:S01]  /*0660*/  ISETP.GE.AND P5, PT, R16, RZ, PT ;  /* 0x000000ff1000720c */ /* 0x000fe20003fa6270 */
[----:B------:R-:W1:Y:S01]  /*0670*/  I2F.RP R10, R35 ;  /* 0x00000023000a7306 */ /* 0x000e620000209400 */
[C---:B------:R-:W-:Y:S01]  /*0680*/  VIADD R29, R6.reuse, 0x4 ;  /* 0x00000004061d7836 */ /* 0x040fe20000000000 */
[----:B------:R-:W-:Y:S01]  /*0690*/  IABS R26, R6 ;  /* 0x00000006001a7213 */ /* 0x000fe20000000000 */
[C---:B------:R-:W-:Y:S01]  /*06a0*/  VIADD R30, R6.reuse, 0x3 ;  /* 0x00000003061e7836 */ /* 0x040fe20000000000 */
[----:B------:R-:W2:Y:S01]  /*06b0*/  LDCU UR7, c[0x0][0x3ac] ;  /* 0x00007580ff0777ac */ /* 0x000ea20008000800 */
[----:B------:R-:W-:Y:S01]  /*06c0*/  VIADD R31, R6, 0x2 ;  /* 0x00000002061f7836 */ /* 0x000fe20000000000 */
[----:B------:R-:W-:Y:S01]  /*06d0*/  IABS R20, R29 ;  /* 0x0000001d00147213 */ /* 0x000fe20000000000 */
[----:B------:R-:W3:Y:S01]  /*06e0*/  LDC R189, c[0x0][0x3a8] ;  /* 0x0000ea00ffbd7b82 */ /* 0x000ee20000000800 */
[----:B0-----:R-:W0:Y:S01]  /*06f0*/  MUFU.RCP R11, R11 ;  /* 0x0000000b000b7308 */ /* 0x001e220000001000 */
[----:B------:R-:W-:Y:S01]  /*0700*/  IABS R22, R30 ;  /* 0x0000001e00167213 */ /* 0x000fe20000000000 */
[----:B------:R-:W4:Y:S01]  /*0710*/  LDCU UR5, c[0x0][0x3a4] ;  /* 0x00007480ff0577ac */ /* 0x000f220008000800 */
[----:B------:R-:W-:-:S02]  /*0720*/  IABS R24, R31 ;  /* 0x0000001f00187213 */ /* 0x000fc40000000000 */
[----:B------:R-:W-:Y:S02]  /*0730*/  CS2R R76, SRZ ;  /* 0x00000000004c7805 */ /* 0x000fe4000001ff00 */
[C---:B------:R-:W-:Y:S01]  /*0740*/  LOP3.LUT R46, R3.reuse, 0xc, RZ, 0xfc, !PT ;  /* 0x0000000c032e7812 */ /* 0x040fe200078efcff */
[----:B------:R-:W5:Y:S01]  /*0750*/  LDCU UR4, c[0x0][0x3b0] ;  /* 0x00007600ff0477ac */ /* 0x000f620008000800 */
[C---:B------:R-:W-:Y:S01]  /*0760*/  LOP3.LUT R47, R3.reuse, 0x8, RZ, 0xfc, !PT ;  /* 0x00000008032f7812 */ /* 0x040fe200078efcff */
[----:B-1----:R-:W1:Y:S01]  /*0770*/  MUFU.RCP R10, R10 ;  /* 0x0000000a000a7308 */ /* 0x002e620000001000 */
[C---:B------:R-:W-:Y:S01]  /*0780*/  LOP3.LUT R48, R3.reuse, 0x4, RZ, 0xfc, !PT ;  /* 0x0000000403307812 */ /* 0x040fe200078efcff */
[----:B------:R-:W1:Y:S01]  /*0790*/  LDCU.64 UR12, c[0x0][0x380] ;  /* 0x00007000ff0c77ac */ /* 0x000e620008000a00 */
[----:B------:R-:W-:Y:S02]  /*07a0*/  LOP3.LUT R34, R3, 0x64, RZ, 0xfc, !PT ;  /* 0x0000006403227812 */ /* 0x000fe400078efcff */
[----:B------:R-:W-:-:S02]  /*07b0*/  CS2R R78, SRZ ;  /* 0x00000000004e7805 */ /* 0x000fc4000001ff00 */
[C---:B------:R-:W-:Y:S01]  /*07c0*/  LOP3.LUT R36, R3.reuse, 0x6c, RZ, 0xfc, !PT ;  /* 0x0000006c03247812 */ /* 0x040fe200078efcff */
[----:B------:R-:W1:Y:S01]  /*07d0*/  LDCU UR8, c[0x0][0x3a0] ;  /* 0x00007400ff0877ac */ /* 0x000e620008000800 */
[----:B------:R-:W-:Y:S01]  /*07e0*/  LOP3.LUT R37, R3, 0x70, RZ, 0xfc, !PT ;  /* 0x0000007003257812 */ /* 0x000fe200078efcff */
[----:B0-----:R-:W-:Y:S01]  /*07f0*/  VIADD R8, R11, 0xffffffe ;  /* 0x0ffffffe0b087836 */ /* 0x001fe20000000000 */
[C---:B------:R-:W-:Y:S02]  /*0800*/  LOP3.LUT R38, R3.reuse, 0x74, RZ, 0xfc, !PT ;  /* 0x0000007403267812 */ /* 0x040fe400078efcff */
[----:B------:R-:W-:Y:S01]  /*0810*/  LOP3.LUT R39, R3, 0x78, RZ, 0xfc, !PT ;  /* 0x0000007803277812 */ /* 0x000fe200078efcff */
[----:B------:R0:W0:Y:S01]  /*0820*/  F2I.FTZ.U32.TRUNC.NTZ R9, R8 ;  /* 0x0000000800097305 */ /* 0x000022000021f000 */
[----:B------:R-:W-:Y:S01]  /*0830*/  LEA.HI R40, R0, 0x7c, RZ, 0x1c ;  /* 0x0000007c00287811 */ /* 0x000fe200078fe0ff */
[----:B---3--:R-:W-:Y:S02]  /*0840*/  IMAD R46, R46, R189, RZ ;  /* 0x000000bd2e2e7224 */ /* 0x008fe400078e02ff */
[----:B-1----:R-:W-:-:S02]  /*0850*/  VIADD R4, R10, 0xffffffe ;  /* 0x0ffffffe0a047836 */ /* 0x002fc40000000000 */
[-C--:B------:R-:W-:Y:S02]  /*0860*/  IMAD R47, R47, R189.reuse, RZ ;  /* 0x000000bd2f2f7224 */ /* 0x080fe400078e02ff */
[----:B------:R1:W3:Y:S01]  /*0870*/  F2I.FTZ.U32.TRUNC.NTZ R5, R4 ;  /* 0x0000000400057305 */ /* 0x0002e2000021f000 */
[----:B0-----:R-:W-:Y:S02]  /*0880*/  IMAD.MOV.U32 R8, RZ, RZ, RZ ;  /* 0x000000ffff087224 */ /* 0x001fe400078e00ff */
[----:B------:R-:W-:Y:S02]  /*0890*/  IMAD R48, R48, R189, RZ ;  /* 0x000000bd30307224 */ /* 0x000fe400078e02ff */
[----:B------:R-:W-:Y:S02]  /*08a0*/  IMAD.SHL.U32 R49, R189, 0x80, RZ ;  /* 0x00000080bd317824 */ /* 0x000fe400078e00ff */
[----:B------:R-:W-:Y:S02]  /*08b0*/  IMAD.MOV R13, RZ, RZ, -R9 ;  /* 0x000000ffff0d7224 */ /* 0x000fe400078e0a09 */
[----:B-1----:R-:W-:-:S02]  /*08c0*/  IMAD.MOV.U32 R4, RZ, RZ, RZ ;  /* 0x000000ffff047224 */ /* 0x002fc400078e00ff */
[----:B------:R-:W-:Y:S02]  /*08d0*/  IMAD R13, R13, R14, RZ ;  /* 0x0000000e0d0d7224 */ /* 0x000fe400078e02ff */
[----:B------:R-:W-:Y:S02]  /*08e0*/  IMAD R50, R40, R189, RZ ;  /* 0x000000bd28327224 */ /* 0x000fe400078e02ff */
[----:B------:R-:W-:Y:S01]  /*08f0*/  IMAD.HI.U32 R9, R9, R13, R8 ;  /* 0x0000000d09097227 */ /* 0x000fe200078e0008 */
[----:B------:R-:W-:-:S03]  /*0900*/  IABS R13, R17 ;  /* 0x00000011000d7213 */ /* 0x000fc60000000000 */
[----:B---3--:R-:W-:Y:S02]  /*0910*/  IMAD.MOV R10, RZ, RZ, -R5 ;  /* 0x000000ffff0a7224 */ /* 0x008fe400078e0a05 */
[----:B------:R-:W-:-:S04]  /*0920*/  IMAD.HI.U32 R9, R9, R12, RZ ;  /* 0x0000000c09097227 */ /* 0x000fc800078e00ff */
[----:B------:R-:W-:Y:S02]  /*0930*/  IMAD R11, R10, R35, RZ ;  /* 0x000000230a0b7224 */ /* 0x000fe400078e02ff */
[----:B------:R-:W-:Y:S02]  /*0940*/  IMAD.MOV R9, RZ, RZ, -R9 ;  /* 0x000000ffff097224 */ /* 0x000fe400078e0a09 */
[----:B------:R-:W-:-:S04]  /*0950*/  IMAD.HI.U32 R4, R5, R11, R4 ;  /* 0x0000000b05047227 */ /* 0x000fc800078e0004 */
[----:B------:R-:W-:Y:S01]  /*0960*/  IMAD R11, R14, R9, R12 ;  /* 0x000000090e0b7224 */ /* 0x000fe200078e020c */
[----:B------:R-:W-:Y:S01]  /*0970*/  IABS R12, R15 ;  /* 0x0000000f000c7213 */ /* 0x000fe20000000000 */
[----:B------:R-:W-:Y:S02]  /*0980*/  VIADD R8, R6, 0xf ;  /* 0x0000000f06087836 */ /* 0x000fe40000000000 */
[----:B------:R-:W-:Y:S01]  /*0990*/  IMAD R52, R3, R189, RZ ;  /* 0x000000bd03347224 */ /* 0x000fe200078e02ff */
[----:B------:R-:W-:Y:S01]  /*09a0*/  ISETP.GT.U32.AND P1, PT, R14, R11, PT ;  /* 0x0000000b0e00720c */ /* 0x000fe20003f24070 */
[----:B------:R-:W-:Y:S01]  /*09b0*/  IMAD.HI.U32 R9, R4, R12, RZ ;  /* 0x0000000c04097227 */ /* 0x000fe200078e00ff */
[----:B------:R-:W-:-:S03]  /*09c0*/  IABS R10, R8 ;  /* 0x00000008000a7213 */ /* 0x000fc60000000000 */
[----:B------:R-:W-:Y:S02]  /*09d0*/  IMAD.MOV R9, RZ, RZ, -R9 ;  /* 0x000000ffff097224 */ /* 0x000fe400078e0a09 */
[----:B------:R-:W-:-:S04]  /*09e0*/  IMAD.HI.U32 R5, R4, R10, RZ ;  /* 0x0000000a04057227 */ /* 0x000fc800078e00ff */
[----:B------:R-:W-:Y:S02]  /*09f0*/  IMAD.MOV R5, RZ, RZ, -R5 ;  /* 0x000000ffff057224 */ /* 0x000fe400078e0a05 */
[----:B------:R-:W-:Y:S01]  /*0a00*/  @!P1 IMAD.IADD R11, R11, 0x1, -R14 ;  /* 0x000000010b0b9824 */ /* 0x000fe200078e0a0e */
[----:B------:R-:W-:Y:S01]  /*0a10*/  ISETP.GE.AND P1, PT, R8, RZ, PT ;  /* 0x000000ff0800720c */ /* 0x000fe20003f26270 */
[C---:B------:R-:W-:Y:S01]  /*0a20*/  IMAD R5, R35.reuse, R5, R10 ;  /* 0x0000000523057224 */ /* 0x040fe200078e020a */
[----:B------:R-:W-:Y:S01]  /*0a30*/  IABS R10, R16 ;  /* 0x00000010000a7213 */ /* 0x000fe20000000000 */
[C---:B------:R-:W-:Y:S01]  /*0a40*/  IMAD R9, R35.reuse, R9, R12 ;  /* 0x0000000923097224 */ /* 0x040fe200078e020c */
[----:B------:R-:W-:Y:S01]  /*0a50*/  ISETP.GT.U32.AND P4, PT, R14, R11, PT ;  /* 0x0000000b0e00720c */ /* 0x000fe20003f84070 */
[----:B------:R-:W-:Y:S01]  /*0a60*/  IMAD.HI.U32 R8, R4, R13, RZ ;  /* 0x0000000d04087227 */ /* 0x000fe200078e00ff */
[C---:B------:R-:W-:Y:S02]  /*0a70*/  ISETP.GT.U32.AND P0, PT, R35.reuse, R5, PT ;  /* 0x000000052300720c */ /* 0x040fe40003f04070 */
[----:B------:R-:W-:Y:S01]  /*0a80*/  ISETP.GT.U32.AND P3, PT, R35, R9, PT ;  /* 0x000000092300720c */ /* 0x000fe20003f64070 */
[----:B------:R-:W-:-:S02]  /*0a90*/  IMAD.MOV.U32 R12, RZ, RZ, R10 ;  /* 0x000000ffff0c7224 */ /* 0x000fc400078e000a */
[----:B------:R-:W-:Y:S02]  /*0aa0*/  IMAD R53, R39, R189, RZ ;  /* 0x000000bd27357224 */ /* 0x000fe400078e02ff */
[----:B------:R-:W-:-:S04]  /*0ab0*/  IMAD.HI.U32 R10, R4, R12, RZ ;  /* 0x0000000c040a7227 */ /* 0x000fc800078e00ff */
[----:B------:R-:W-:Y:S02]  /*0ac0*/  IMAD.MOV R10, RZ, RZ, -R10 ;  /* 0x000000ffff0a7224 */ /* 0x000fe400078e0a0a */
[----:B------:R-:W-:Y:S01]  /*0ad0*/  @!P4 IMAD.IADD R11, R11, 0x1, -R14 ;  /* 0x000000010b0bc824 */ /* 0x000fe200078e0a0e */
[----:B------:R-:W-:Y:S01]  /*0ae0*/  ISETP.GE.AND P4, PT, R15, RZ, PT ;  /* 0x000000ff0f00720c */ /* 0x000fe20003f86270 */
[----:B------:R-:W-:Y:S02]  /*0af0*/  IMAD.MOV R14, RZ, RZ, -R8 ;  /* 0x000000ffff0e7224 */ /* 0x000fe400078e0a08 */
[----:B------:R-:W-:Y:S02]  /*0b00*/  IMAD R8, R35, R10, R12 ;  /* 0x0000000a23087224 */ /* 0x000fe400078e020c */
[----:B------:R-:W-:Y:S02]  /*0b10*/  @!P0 IMAD.IADD R5, R5, 0x1, -R35 ;  /* 0x0000000105058824 */ /* 0x000fe400078e0a23 */
[----:B------:R-:W-:-:S02]  /*0b20*/  IMAD.MOV.U32 R28, RZ, RZ, R11 ;  /* 0x000000ffff1c7224 */ /* 0x000fc400078e000b */
[----:B------:R-:W-:Y:S01]  /*0b30*/  @!P3 IMAD.IADD R9, R9, 0x1, -R35 ;  /* 0x000000010909b824 */ /* 0x000fe200078e0a23 */
[C---:B------:R-:W-:Y:S01]  /*0b40*/  ISETP.GT.U32.AND P3, PT, R35.reuse, R8, PT ;  /* 0x000000082300720c */ /* 0x040fe20003f64070 */
[C---:B------:R-:W-:Y:S01]  /*0b50*/  IMAD R10, R35.reuse, R14, R13 ;  /* 0x0000000e230a7224 */ /* 0x040fe200078e020d */
[C---:B------:R-:W-:Y:S01]  /*0b60*/  ISETP.GT.U32.AND P0, PT, R35.reuse, R5, PT ;  /* 0x000000052300720c */ /* 0x040fe20003f04070 */
[----:B------:R-:W-:Y:S01]  /*0b70*/  @!P6 IMAD.MOV R28, RZ, RZ, -R28 ;  /* 0x000000ffff1ce224 */ /* 0x000fe200078e0a1c */
[C---:B------:R-:W-:Y:S01]  /*0b80*/  ISETP.GT.U32.AND P6, PT, R35.reuse, R9, PT ;  /* 0x000000092300720c */ /* 0x040fe20003fc4070 */
[C---:B------:R-:W-:Y:S01]  /*0b90*/  VIADD R12, R6.reuse, 0xb ;  /* 0x0000000b060c7836 */ /* 0x040fe20000000000 */
[----:B------:R-:W-:Y:S01]  /*0ba0*/  @!P2 LOP3.LUT R28, RZ, R32, RZ, 0x33, !PT ;  /* 0x00000020ff1ca212 */ /* 0x000fe200078e33ff */
[C---:B------:R-:W-:Y:S01]  /*0bb0*/  VIADD R14, R6.reuse, 0x9 ;  /* 0x00000009060e7836 */ /* 0x040fe20000000000 */
[----:B------:R-:W-:Y:S01]  /*0bc0*/  ISETP.GT.U32.AND P2, PT, R35, R10, PT ;  /* 0x0000000a2300720c */ /* 0x000fe20003f44070 */
[----:B------:R-:W-:Y:S01]  /*0bd0*/  VIADD R32, R6, 0x1 ;  /* 0x0000000106207836 */ /* 0x000fe20000000000 */
[----:B------:R-:W-:Y:S01]  /*0be0*/  IABS R15, R12 ;  /* 0x0000000c000f7213 */ /* 0x000fe20000000000 */
[----:B----4-:R-:W-:Y:S01]  /*0bf0*/  IMAD R28, R28, UR5, RZ ;  /* 0x000000051c1c7c24 */ /* 0x010fe2000f8e02ff */
[----:B------:R-:W-:Y:S01]  /*0c00*/  IABS R18, R14 ;  /* 0x0000000e00127213 */ /* 0x000fe20000000000 */
[----:B------:R-:W-:-:S02]  /*0c10*/  @!P3 IMAD.IADD R8, R8, 0x1, -R35 ;  /* 0x000000010808b824 */ /* 0x000fc400078e0a23 */
[--C-:B------:R-:W-:Y:S01]  /*0c20*/  @!P0 IMAD.IADD R5, R5, 0x1, -R35.reuse ;  /* 0x0000000105058824 */ /* 0x100fe200078e0a23 */
[----:B------:R-:W-:Y:S01]  /*0c30*/  ISETP.GE.AND P0, PT, R17, RZ, PT ;  /* 0x000000ff1100720c */ /* 0x000fe20003f06270 */
[----:B------:R-:W-:Y:S01]  /*0c40*/  @!P6 IMAD.IADD R9, R9, 0x1, -R35 ;  /* 0x000000010909e824 */ /* 0x000fe200078e0a23 */
[----:B------:R-:W-:Y:S01]  /*0c50*/  ISETP.GT.U32.AND P3, PT, R35, R8, PT ;  /* 0x000000082300720c */ /* 0x000fe20003f64070 */
[----:B------:R-:W-:Y:S02]  /*0c60*/  IMAD.MOV.U32 R11, RZ, RZ, R5 ;  /* 0x000000ffff0b7224 */ /* 0x000fe400078e0005 */
[----:B------:R-:W-:Y:S02]  /*0c70*/  VIADD R5, R6, 0xa ;  /* 0x0000000a06057836 */ /* 0x000fe40000000000 */
[----:B------:R-:W-:Y:S02]  /*0c80*/  @!P2 IMAD.IADD R10, R10, 0x1, -R35 ;  /* 0x000000010a0aa824 */ /* 0x000fe400078e0a23 */
[----:B------:R-:W-:Y:S01]  /*0c90*/  IMAD.MOV.U32 R13, RZ, RZ, R9 ;  /* 0x000000ffff0d7224 */ /* 0x000fe200078e0009 */
[----:B------:R-:W-:Y:S01]  /*0ca0*/  IABS R17, R5 ;  /* 0x0000000500117213 */ /* 0x000fe20000000000 */
[----:B------:R-:W-:Y:S01]  /*0cb0*/  @!P1 IMAD.MOV R11, RZ, RZ, -R11 ;  /* 0x000000ffff0b9224 */ /* 0x000fe200078e0a0b */
[----:B------:R-:W-:Y:S01]  /*0cc0*/  ISETP.GE.AND P6, PT, R5, RZ, PT ;  /* 0x000000ff0500720c */ /* 0x000fe20003fc6270 */
[----:B------:R-:W-:Y:S01]  /*0cd0*/  @!P4 IMAD.MOV R13, RZ, RZ, -R13 ;  /* 0x000000ffff0dc224 */ /* 0x000fe200078e0a0d */
[----:B------:R-:W-:Y:S01]  /*0ce0*/  ISETP.GT.U32.AND P2, PT, R35, R10, PT ;  /* 0x0000000a2300720c */ /* 0x000fe20003f44070 */
[----:B------:R-:W-:Y:S01]  /*0cf0*/  IMAD.HI.U32 R5, R4, R15, RZ ;  /* 0x0000000f04057227 */ /* 0x000fe200078e00ff */
[----:B------:R-:W-:-:S02]  /*0d00*/  ISETP.GE.AND P4, PT, R14, RZ, PT ;  /* 0x000000ff0e00720c */ /* 0x000fc40003f86270 */
[----:B------:R-:W-:Y:S01]  /*0d10*/  ISETP.GE.AND P1, PT, R12, RZ, PT ;  /* 0x000000ff0c00720c */ /* 0x000fe20003f26270 */
[----:B------:R-:W-:Y:S02]  /*0d20*/  VIADD R14, R6, 0x8 ;  /* 0x00000008060e7836 */ /* 0x000fe40000000000 */
[----:B------:R-:W-:-:S03]  /*0d30*/  IMAD.HI.U32 R9, R4, R17, RZ ;  /* 0x0000001104097227 */ /* 0x000fc600078e00ff */
[----:B------:R-:W-:Y:S01]  /*0d40*/  IABS R19, R14 ;  /* 0x0000000e00137213 */ /* 0x000fe20000000000 */
[----:B------:R-:W-:Y:S02]  /*0d50*/  IMAD.MOV R16, RZ, RZ, -R5 ;  /* 0x000000ffff107224 */ /* 0x000fe400078e0a05 */
[----:B------:R-:W-:Y:S01]  /*0d60*/  @!P3 IMAD.IADD R8, R8, 0x1, -R35 ;  /* 0x000000010808b824 */ /* 0x000fe200078e0a23 */
[----:B------:R-:W-:Y:S01]  /*0d70*/  ISETP.GE.AND P3, PT, R14, RZ, PT ;  /* 0x000000ff0e00720c */ /* 0x000fe20003f66270 */
[----:B------:R-:W-:Y:S02]  /*0d80*/  IMAD.MOV R14, RZ, RZ, -R9 ;  /* 0x000000ffff0e7224 */ /* 0x000fe400078e0a09 */
[C---:B------:R-:W-:Y:S02]  /*0d90*/  IMAD R5, R35.reuse, R16, R15 ;  /* 0x0000001023057224 */ /* 0x040fe400078e020f */
[----:B------:R-:W-:Y:S02]  /*0da0*/  IMAD R9, R35, R14, R17 ;  /* 0x0000000e23097224 */ /* 0x000fe400078e0211 */
[----:B------:R-:W-:-:S02]  /*0db0*/  IMAD.MOV.U32 R15, RZ, RZ, R8 ;  /* 0x000000ffff0f7224 */ /* 0x000fc400078e0008 */
[----:B------:R-:W-:Y:S01]  /*0dc0*/  @!P2 IMAD.IADD R10, R10, 0x1, -R35 ;  /* 0x000000010a0aa824 */ /* 0x000fe200078e0a23 */
[C---:B------:R-:W-:Y:S01]  /*0dd0*/  ISETP.GT.U32.AND P2, PT, R35.reuse, R5, PT ;  /* 0x000000052300720c */ /* 0x040fe20003f44070 */
[----:B------:R-:W-:Y:S01]  /*0de0*/  @!P5 IMAD.MOV R15, RZ, RZ, -R15 ;  /* 0x000000ffff0fd224 */ /* 0x000fe200078e0a0f */
[----:B------:R-:W-:Y:S01]  /*0df0*/  ISETP.GT.U32.AND P5, PT, R35, R9, PT ;  /* 0x000000092300720c */ /* 0x000fe20003fa4070 */
[----:B------:R-:W-:Y:S01]  /*0e00*/  IMAD.MOV.U32 R16, RZ, RZ, R19 ;  /* 0x000000ffff107224 */ /* 0x000fe200078e0013 */
[----:B------:R-:W-:Y:S01]  /*0e10*/  IABS R19, R27 ;  /* 0x0000001b00137213 */ /* 0x000fe20000000000 */
[----:B------:R-:W-:Y:S02]  /*0e20*/  VIADD R14, R6, 0x7 ;  /* 0x00000007060e7836 */ /* 0x000fe40000000000 */
[----:B------:R-:W-:Y:S02]  /*0e30*/  IMAD.MOV.U32 R17, RZ, RZ, R10 ;  /* 0x000000ffff117224 */ /* 0x000fe400078e000a */
[----:B------:R-:W-:-:S04]  /*0e40*/  IMAD.HI.U32 R8, R4, R16, RZ ;  /* 0x0000001004087227 */ /* 0x000fc800078e00ff */
[--C-:B------:R-:W-:Y:S02]  /*0e50*/  @!P2 IMAD.IADD R5, R5, 0x1, -R35.reuse ;  /* 0x000000010505a824 */ /* 0x100fe400078e0a23 */
[----:B------:R-:W-:Y:S02]  /*0e60*/  @!P5 IMAD.IADD R9, R9, 0x1, -R35 ;  /* 0x000000010909d824 */ /* 0x000fe400078e0a23 */
[----:B------:R-:W-:Y:S01]  /*0e70*/  @!P0 IMAD.MOV R17, RZ, RZ, -R17 ;  /* 0x000000ffff118224 */ /* 0x000fe200078e0a11 */
[C---:B------:R-:W-:Y:S01]  /*0e80*/  ISETP.GT.U32.AND P2, PT, R35.reuse, R5, PT ;  /* 0x000000052300720c */ /* 0x040fe20003f44070 */
[----:B------:R-:W-:Y:S01]  /*0e90*/  IMAD.HI.U32 R12, R4, R18, RZ ;  /* 0x00000012040c7227 */ /* 0x000fe200078e00ff */
[----:B------:R-:W-:Y:S02]  /*0ea0*/  ISETP.GE.AND P0, PT, R14, RZ, PT ;  /* 0x000000ff0e00720c */ /* 0x000fe40003f06270 */
[----:B------:R-:W-:Y:S01]  /*0eb0*/  IABS R14, R14 ;  /* 0x0000000e000e7213 */ /* 0x000fe20000000000 */
[----:B------:R-:W-:Y:S01]  /*0ec0*/  IMAD.MOV R8, RZ, RZ, -R8 ;  /* 0x000000ffff087224 */ /* 0x000fe200078e0a08 */
[----:B------:R-:W-:Y:S01]  /*0ed0*/  ISETP.GT.U32.AND P5, PT, R35, R9, PT ;  /* 0x000000092300720c */ /* 0x000fe20003fa4070 */
[----:B------:R-:W-:-:S02]  /*0ee0*/  IMAD.MOV R12, RZ, RZ, -R12 ;  /* 0x000000ffff0c7224 */ /* 0x000fc400078e0a0c */
[C---:B------:R-:W-:Y:S02]  /*0ef0*/  IMAD R8, R35.reuse, R8, R16 ;  /* 0x0000000823087224 */ /* 0x040fe400078e0210 */
[----:B------:R-:W-:Y:S02]  /*0f00*/  IMAD.MOV.U32 R16, RZ, RZ, R14 ;  /* 0x000000ffff107224 */ /* 0x000fe400078e000e */
[----:B------:R-:W-:Y:S01]  /*0f10*/  IMAD R12, R35, R12, R18 ;  /* 0x0000000c230c7224 */ /* 0x000fe200078e0212 */
[----:B------:R-:W-:Y:S01]  /*0f20*/  IABS R18, R25 ;  /* 0x0000001900127213 */ /* 0x000fe20000000000 */
[----:B------:R-:W-:-:S04]  /*0f30*/  IMAD.HI.U32 R10, R4, R16, RZ ;  /* 0x00000010040a7227 */ /* 0x000fc800078e00ff */
[--C-:B------:R-:W-:Y:S01]  /*0f40*/  @!P2 IMAD.IADD R5, R5, 0x1, -R35.reuse ;  /* 0x000000010505a824 */ /* 0x100fe200078e0a23 */
[----:B------:R-:W-:Y:S01]  /*0f50*/  ISETP.GT.U32.AND P2, PT, R35, R12, PT ;  /* 0x0000000c2300720c */ /* 0x000fe20003f44070 */
[----:B------:R-:W-:Y:S02]  /*0f60*/  IMAD.MOV R10, RZ, RZ, -R10 ;  /* 0x000000ffff0a7224 */ /* 0x000fe400078e0a0a */
[----:B------:R-:W-:Y:S01]  /*0f70*/  @!P5 IMAD.IADD R9, R9, 0x1, -R35 ;  /* 0x000000010909d824 */ /* 0x000fe200078e0a23 */
[C---:B------:R-:W-:Y:S01]  /*0f80*/  ISETP.GT.U32.AND P5, PT, R35.reuse, R8, PT ;  /* 0x000000082300720c */ /* 0x040fe20003fa4070 */
[----:B------:R-:W-:Y:S02]  /*0f90*/  IMAD R10, R35, R10, R16 ;  /* 0x0000000a230a7224 */ /* 0x000fe400078e0210 */
[----:B------:R-:W-:-:S04]  /*0fa0*/  IMAD.HI.U32 R16, R4, R19, RZ ;  /* 0x0000001304107227 */ /* 0x000fc800078e00ff */
[----:B------:R-:W-:-:S04]  /*0fb0*/  IMAD.HI.U32 R14, R4, R18, RZ ;  /* 0x00000012040e7227 */ /* 0x000fc800078e00ff */
[----:B------:R-:W-:Y:S02]  /*0fc0*/  IMAD.MOV R16, RZ, RZ, -R16 ;  /* 0x000000ffff107224 */ /* 0x000fe400078e0a10 */
[----:B------:R-:W-:Y:S02]  /*0fd0*/  IMAD.MOV R14, RZ, RZ, -R14 ;  /* 0x000000ffff0e7224 */ /* 0x000fe400078e0a0e */
[----:B------:R-:W-:Y:S01]  /*0fe0*/  @!P2 IMAD.IADD R12, R12, 0x1, -R35 ;  /* 0x000000010c0ca824 */ /* 0x000fe200078e0a23 */
[C---:B------:R-:W-:Y:S01]  /*0ff0*/  ISETP.GT.U32.AND P2, PT, R35.reuse, R10, PT ;  /* 0x0000000a2300720c */ /* 0x040fe20003f44070 */
[C---:B------:R-:W-:Y:S02]  /*1000*/  IMAD R16, R35.reuse, R16, R19 ;  /* 0x0000001023107224 */ /* 0x040fe400078e0213 */
[----:B------:R-:W-:Y:S02]  /*1010*/  IMAD.MOV.U32 R19, RZ, RZ, R5 ;  /* 0x000000ffff137224 */ /* 0x000fe400078e0005 */
[----:B------:R-:W-:Y:S01]  /*1020*/  @!P5 IMAD.IADD R8, R8, 0x1, -R35 ;  /* 0x000000010808d824 */ /* 0x000fe200078e0a23 */
[C---:B------:R-:W-:Y:S01]  /*1030*/  ISETP.GT.U32.AND P5, PT, R35.reuse, R12, PT ;  /* 0x0000000c2300720c */ /* 0x040fe20003fa4070 */
[----:B------:R-:W-:-:S02]  /*1040*/  IMAD R14, R35, R14, R18 ;  /* 0x0000000e230e7224 */ /* 0x000fc400078e0212 */
[----:B------:R-:W-:Y:S02]  /*1050*/  IMAD.MOV.U32 R21, RZ, RZ, R9 ;  /* 0x000000ffff157224 */ /* 0x000fe400078e0009 */
[----:B------:R-:W-:Y:S01]  /*1060*/  @!P1 IMAD.MOV R19, RZ, RZ, -R19 ;  /* 0x000000ffff139224 */ /* 0x000fe200078e0a13 */
[----:B------:R-:W-:Y:S01]  /*1070*/  ISETP.GT.U32.AND P1, PT, R35, R8, PT ;  /* 0x000000082300720c */ /* 0x000fe20003f24070 */
[----:B------:R-:W-:-:S04]  /*1080*/  IMAD.HI.U32 R18, R4, R20, RZ ;  /* 0x0000001404127227 */ /* 0x000fc800078e00ff */
[----:B------:R-:W-:Y:S01]  /*1090*/  @!P6 IMAD.MOV R21, RZ, RZ, -R21 ;  /* 0x000000ffff15e224 */ /* 0x000fe200078e0a15 */
[----:B------:R-:W-:Y:S01]  /*10a0*/  ISETP.GT.U32.AND P6, PT, R35, R14, PT ;  /* 0x0000000e2300720c */ /* 0x000fe20003fc4070 */
[----:B------:R-:W-:-:S04]  /*10b0*/  IMAD.HI.U32 R5, R4, R22, RZ ;  /* 0x0000001604057227 */ /* 0x000fc800078e00ff */
[----:B------:R-:W-:Y:S02]  /*10c0*/  IMAD.MOV R18, RZ, RZ, -R18 ;  /* 0x000000ffff127224 */ /* 0x000fe400078e0a12 */
[----:B------:R-:W-:Y:S02]  /*10d0*/  IMAD.MOV R23, RZ, RZ, -R5 ;  /* 0x000000ffff177224 */ /* 0x000fe400078e0a05 */
[----:B------:R-:W-:-:S04]  /*10e0*/  IMAD.HI.U32 R5, R4, R24, RZ ;  /* 0x0000001804057227 */ /* 0x000fc800078e00ff */
[C---:B------:R-:W-:Y:S02]  /*10f0*/  IMAD R18, R35.reuse, R18, R20 ;  /* 0x0000001223127224 */ /* 0x040fe400078e0214 */
[----:B------:R-:W-:Y:S02]  /*1100*/  IMAD.MOV R5, RZ, RZ, -R5 ;  /* 0x000000ffff057224 */ /* 0x000fe400078e0a05 */
[--C-:B------:R-:W-:Y:S01]  /*1110*/  @!P5 IMAD.IADD R12, R12, 0x1, -R35.reuse ;  /* 0x000000010c0cd824 */ /* 0x100fe200078e0a23 */
[C---:B------:R-:W-:Y:S01]  /*1120*/  ISETP.GT.U32.AND P5, PT, R35.reuse, R16, PT ;  /* 0x000000102300720c */ /* 0x040fe20003fa4070 */
[--C-:B------:R-:W-:Y:S01]  /*1130*/  @!P1 IMAD.IADD R8, R8, 0x1, -R35.reuse ;  /* 0x0000000108089824 */ /* 0x100fe200078e0a23 */
[C---:B------:R-:W-:Y:S01]  /*1140*/  ISETP.GT.U32.AND P1, PT, R35.reuse, R18, PT ;  /* 0x000000122300720c */ /* 0x040fe20003f24070 */
[----:B------:R-:W-:Y:S02]  /*1150*/  IMAD R20, R35, R23, R22 ;  /* 0x0000001723147224 */ /* 0x000fe400078e0216 */
[----:B------:R-:W-:-:S02]  /*1160*/  @!P2 IMAD.IADD R10, R10, 0x1, -R35 ;  /* 0x000000010a0aa824 */ /* 0x000fc400078e0a23 */
[C---:B------:R-:W-:Y:S01]  /*1170*/  IMAD R22, R35.reuse, R5, R24 ;  /* 0x0000000523167224 */ /* 0x040fe200078e0218 */
[----:B------:R-:W-:Y:S01]  /*1180*/  IABS R24, R32 ;  /* 0x0000002000187213 */ /* 0x000fe20000000000 */
[----:B------:R-:W-:Y:S01]  /*1190*/  @!P6 IMAD.IADD R14, R14, 0x1, -R35 ;  /* 0x000000010e0ee824 */ /* 0x000fe200078e0a23 */
[----:B------:R-:W-:Y:S01]  /*11a0*/  ISETP.GT.U32.AND P2, PT, R35, R10, PT ;  /* 0x0000000a2300720c */ /* 0x000fe20003f44070 */
[----:B------:R-:W-:Y:S01]  /*11b0*/  IMAD.MOV.U32 R23, RZ, RZ, R12 ;  /* 0x000000ffff177224 */ /* 0x000fe200078e000c */
[----:B------:R-:W-:Y:S01]  /*11c0*/  ISETP.GE.AND P6, PT, R25, RZ, PT ;  /* 0x000000ff1900720c */ /* 0x000fe20003fc6270 */
[----:B------:R-:W-:-:S04]  /*11d0*/  IMAD.HI.U32 R5, R4, R24, RZ ;  /* 0x0000001804057227 */ /* 0x000fc800078e00ff */
[----:B------:R-:W-:Y:S01]  /*11e0*/  @!P4 IMAD.MOV R23, RZ, RZ, -R23 ;  /* 0x000000ffff17c224 */ /* 0x000fe200078e0a17 */
[C---:B------:R-:W-:Y:S01]  /*11f0*/  ISETP.GT.U32.AND P4, PT, R35.reuse, R14, PT ;  /* 0x0000000e2300720c */ /* 0x040fe20003f84070 */
[----:B------:R-:W-:Y:S02]  /*1200*/  IMAD.MOV R5, RZ, RZ, -R5 ;  /* 0x000000ffff057224 */ /* 0x000fe400078e0a05 */
[--C-:B------:R-:W-:Y:S01]  /*1210*/  @!P5 IMAD.IADD R16, R16, 0x1, -R35.reuse ;  /* 0x000000011010d824 */ /* 0x100fe200078e0a23 */
[----:B------:R-:W-:Y:S01]  /*1220*/  ISETP.GT.U32.AND P5, PT, R35, R22, PT ;  /* 0x000000162300720c */ /* 0x000fe20003fa4070 */
[----:B------:R-:W-:Y:S01]  /*1230*/  @!P1 IMAD.IADD R18, R18, 0x1, -R35 ;  /* 0x0000000112129824 */ /* 0x000fe200078e0a23 */
[----:B------:R-:W-:Y:S01]  /*1240*/  ISETP.GE.AND P1, PT, R27, RZ, PT ;  /* 0x000000ff1b00720c */ /* 0x000fe20003f26270 */
[----:B------:R-:W-:Y:S01]  /*1250*/  IMAD.MOV.U32 R25, RZ, RZ, R8 ;  /* 0x000000ffff197224 */ /* 0x000fe200078e0008 */
[----:B------:R-:W-:Y:S01]  /*1260*/  LOP3.LUT R8, R0, 0x7, RZ, 0xc0, !PT ;  /* 0x0000000700087812 */ /* 0x000fe200078ec0ff */
[C---:B------:R-:W-:Y:S01]  /*1270*/  IMAD R24, R35.reuse, R5, R24 ;  /* 0x0000000523187224 */ /* 0x040fe200078e0218 */
[----:B------:R-:W-:Y:S01]  /*1280*/  SHF.R.S32.HI R5, RZ, 0x2, R0 ;  /* 0x00000002ff057819 */ /* 0x000fe20000011400 */
[----:B------:R-:W-:Y:S01]  /*1290*/  @!P3 IMAD.MOV R25, RZ, RZ, -R25 ;  /* 0x000000ffff19b224 */ /* 0x000fe200078e0a19 */
[C---:B------:R-:W-:Y:S01]  /*12a0*/  ISETP.GT.U32.AND P3, PT, R35.reuse, R18, PT ;  /* 0x000000122300720c */ /* 0x040fe20003f64070 */
[----:B------:R-:W-:Y:S01]  /*12b0*/  @!P2 IMAD.IADD R10, R10, 0x1, -R35 ;  /* 0x000000010a0aa824 */ /* 0x000fe200078e0a23 */
[----:B------:R-:W-:Y:S01]  /*12c0*/  ISETP.GT.U32.AND P2, PT, R35, R20, PT ;  /* 0x000000142300720c */ /* 0x000fe20003f44070 */
[----:B------:R-:W-:Y:S01]  /*12d0*/  IMAD.HI.U32 R4, R4, R26, RZ ;  /* 0x0000001a04047227 */ /* 0x000fe200078e00ff */
[----:B------:R-:W-:-:S03]  /*12e0*/  SGXT R5, R5, 0x1 ;  /* 0x000000010505781a */ /* 0x000fc60000000200 */
[--C-:B------:R-:W-:Y:S01]  /*12f0*/  @!P4 IMAD.IADD R14, R14, 0x1, -R35.reuse ;  /* 0x000000010e0ec824 */ /* 0x100fe200078e0a23 */
[----:B------:R-:W-:Y:S01]  /*1300*/  ISETP.GT.U32.AND P4, PT, R35, R24, PT ;  /* 0x000000182300720c */ /* 0x000fe20003f84070 */
[----:B------:R-:W-:Y:S01]  /*1310*/  IMAD.MOV R4, RZ, RZ, -R4 ;  /* 0x000000ffff047224 */ /* 0x000fe200078e0a04 */
[----:B------:R-:W-:Y:S01]  /*1320*/  LOP3.LUT R9, R5, 0x90, RZ, 0xc0, !PT ;  /* 0x0000009005097812 */ /* 0x000fe200078ec0ff */
[--C-:B------:R-:W-:Y:S02]  /*1330*/  @!P5 IMAD.IADD R22, R22, 0x1, -R35.reuse ;  /* 0x000000011616d824 */ /* 0x100fe400078e0a23 */
[C---:B------:R-:W-:Y:S02]  /*1340*/  IMAD R26, R35.reuse, R4, R26 ;  /* 0x00000004231a7224 */ /* 0x040fe400078e021a */
[--C-:B------:R-:W-:Y:S01]  /*1350*/  @!P3 IMAD.IADD R18, R18, 0x1, -R35.reuse ;  /* 0x000000011212b824 */ /* 0x100fe200078e0a23 */
[C---:B------:R-:W-:Y:S01]  /*1360*/  ISETP.GT.U32.AND P5, PT, R35.reuse, R22, PT ;  /* 0x000000162300720c */ /* 0x040fe20003fa4070 */
[--C-:B------:R-:W-:Y:S01]  /*1370*/  @!P2 IMAD.IADD R20, R20, 0x1, -R35.reuse ;  /* 0x000000011414a824 */ /* 0x100fe200078e0a23 */
[C---:B------:R-:W-:Y:S01]  /*1380*/  ISETP.GT.U32.AND P3, PT, R35.reuse, R26, PT ;  /* 0x0000001a2300720c */ /* 0x040fe20003f64070 */
[----:B------:R-:W-:Y:S01]  /*1390*/  IMAD.MOV.U32 R27, RZ, RZ, R10 ;  /* 0x000000ffff1b7224 */ /* 0x000fe200078e000a */
[----:B------:R-:W-:Y:S01]  /*13a0*/  ISETP.GT.U32.AND P2, PT, R35, R16, PT ;  /* 0x000000102300720c */ /* 0x000fe20003f44070 */
[----:B------:R-:W-:-:S02]  /*13b0*/  @!P4 IMAD.IADD R24, R24, 0x1, -R35 ;  /* 0x000000011818c824 */ /* 0x000fc400078e0a23 */
[----:B------:R-:W-:Y:S01]  /*13c0*/  @!P0 IMAD.MOV R27, RZ, RZ, -R27 ;  /* 0x000000ffff1b8224 */ /* 0x000fe200078e0a1b */
[C---:B------:R-:W-:Y:S01]  /*13d0*/  ISETP.GT.U32.AND P0, PT, R35.reuse, R20, PT ;  /* 0x000000142300720c */ /* 0x040fe20003f04070 */
[C---:B------:R-:W-:Y:S01]  /*13e0*/  IMAD.SHL.U32 R5, R0.reuse, 0x40, RZ ;  /* 0x0000004000057824 */ /* 0x040fe200078e00ff */
[----:B------:R-:W-:Y:S01]  /*13f0*/  ISETP.GT.U32.AND P4, PT, R35, R24, PT ;  /* 0x000000182300720c */ /* 0x000fe20003f84070 */
[----:B------:R-:W-:Y:S02]  /*1400*/  IMAD.SHL.U32 R4, R0, 0x20, RZ ;  /* 0x0000002000047824 */ /* 0x000fe400078e00ff */
[--C-:B------:R-:W-:Y:S01]  /*1410*/  @!P5 IMAD.IADD R22, R22, 0x1, -R35.reuse ;  /* 0x000000011616d824 */ /* 0x100fe200078e0a23 */
[----:B------:R-:W-:Y:S01]  /*1420*/  ISETP.GE.AND P5, PT, R31, RZ, PT ;  /* 0x000000ff1f00720c */ /* 0x000fe20003fa6270 */
[--C-:B------:R-:W-:Y:S01]  /*1430*/  @!P3 IMAD.IADD R26, R26, 0x1, -R35.reuse ;  /* 0x000000011a1ab824 */ /* 0x100fe200078e0a23 */
[----:B------:R-:W-:Y:S01]  /*1440*/  LOP3.LUT R31, R5, 0x800, RZ, 0xc0, !PT ;  /* 0x00000800051f7812 */ /* 0x000fe200078ec0ff */
[--C-:B------:R-:W-:Y:S01]  /*1450*/  @!P2 IMAD.IADD R16, R16, 0x1, -R35.reuse ;  /* 0x000000011010a824 */ /* 0x100fe200078e0a23 */
[----:B------:R-:W-:Y:S01]  /*1460*/  ISETP.GE.AND P2, PT, R29, RZ, PT ;  /* 0x000000ff1d00720c */ /* 0x000fe20003f46270 */
[----:B------:R-:W-:Y:S01]  /*1470*/  @!P6 IMAD.MOV R14, RZ, RZ, -R14 ;  /* 0x000000ffff0ee224 */ /* 0x000fe200078e0a0e */
[----:B------:R-:W-:Y:S01]  /*1480*/  LOP3.LUT R29, R9, 0x60, R4, 0xf8, !PT ;  /* 0x00000060091d7812 */ /* 0x000fe200078ef804 */
[C---:B------:R-:W-:Y:S01]  /*1490*/  IMAD.SHL.U32 R4, R0.reuse, 0x2, RZ ;  /* 0x0000000200047824 */ /* 0x040fe200078e00ff */
[----:B------:R-:W-:Y:S01]  /*14a0*/  ISETP.GT.U32.AND P3, PT, R35, R26, PT ;  /* 0x0000001a2300720c */ /* 0x000fe20003f64070 */
[----:B------:R-:W-:Y:S01]  /*14b0*/  IMAD.SHL.U32 R9, R0, 0x10, RZ ;  /* 0x0000001000097824 */ /* 0x000fe200078e00ff */
[----:B------:R-:W-:Y:S01]  /*14c0*/  ISETP.GE.AND P6, PT, R6, RZ, PT ;  /* 0x000000ff0600720c */ /* 0x000fe20003fc6270 */
[--C-:B------:R-:W-:Y:S01]  /*14d0*/  @!P0 IMAD.IADD R20, R20, 0x1, -R35.reuse ;  /* 0x0000000114148824 */ /* 0x100fe200078e0a23 */
[----:B------:R-:W-:Y:S01]  /*14e0*/  ISETP.GE.AND P0, PT, R30, RZ, PT ;  /* 0x000000ff1e00720c */ /* 0x000fe20003f06270 */
[----:B------:R-:W-:Y:S01]  /*14f0*/  @!P4 IMAD.IADD R24, R24, 0x1, -R35 ;  /* 0x000000011818c824 */ /* 0x000fe200078e0a23 */
[----:B------:R-:W-:Y:S01]  /*1500*/  ISETP.GE.AND P4, PT, R32, RZ, PT ;  /* 0x000000ff2000720c */ /* 0x000fe20003f86270 */
[C---:B------:R-:W-:Y:S01]  /*1510*/  IMAD R12, R8.reuse, 0x100, R31 ;  /* 0x00000100080c7824 */ /* 0x040fe200078e021f */
[----:B------:R-:W-:Y:S01]  /*1520*/  LOP3.LUT R9, R9, 0x100, RZ, 0xc0, !PT ;  /* 0x0000010009097812 */ /* 0x000fe200078ec0ff */
[----:B------:R-:W-:Y:S01]  /*1530*/  IMAD.SHL.U32 R31, R8, 0x10, RZ ;  /* 0x00000010081f7824 */ /* 0x000fe200078e00ff */
[----:B------:R-:W-:Y:S01]  /*1540*/  SHF.R.S32.HI R8, RZ, 0x1f, R7 ;  /* 0x0000001fff087819 */ /* 0x000fe20000011407 */
[----:B------:R-:W-:Y:S01]  /*1550*/  @!P1 IMAD.MOV R16, RZ, RZ, -R16 ;  /* 0x000000ffff109224 */ /* 0x000fe200078e0a10 */
[----:B------:R-:W-:Y:S01]  /*1560*/  LOP3.LUT R10, R29, 0x10, R4, 0x78, !PT ;  /* 0x000000101d0a7812 */ /* 0x000fe200078e7804 */
[----:B------:R-:W-:Y:S01]  /*1570*/  @!P3 IMAD.IADD R26, R26, 0x1, -R35 ;  /* 0x000000011a1ab824 */ /* 0x000fe200078e0a23 */
[----:B------:R-:W-:Y:S01]  /*1580*/  LEA.HI R41, R8, R7, RZ, 0x7 ;  /* 0x0000000708297211 */ /* 0x000fe200078f38ff */
[----:B------:R-:W-:Y:S01]  /*1590*/  @!P2 IMAD.MOV R18, RZ, RZ, -R18 ;  /* 0x000000ffff12a224 */ /* 0x000fe200078e0a12 */
[----:B------:R-:W-:Y:S01]  /*15a0*/  IADD3 R8, PT, PT, R10, UR6, R9 ;  /* 0x000000060a087c10 */ /* 0x000fe2000fffe009 */
[----:B------:R-:W-:Y:S01]  /*15b0*/  @!P0 IMAD.MOV R20, RZ, RZ, -R20 ;  /* 0x000000ffff148224 */ /* 0x000fe200078e0a14 */
[----:B------:R-:W-:Y:S01]  /*15c0*/  LOP3.LUT R31, R31, 0x30, R4, 0x78, !PT ;  /* 0x000000301f1f7812 */ /* 0x000fe200078e7804 */
[----:B------:R-:W-:Y:S01]  /*15d0*/  @!P5 IMAD.MOV R22, RZ, RZ, -R22 ;  /* 0x000000ffff16d224 */ /* 0x000fe200078e0a16 */
[----:B------:R-:W-:Y:S01]  /*15e0*/  LOP3.LUT R9, R0, 0x3f, RZ, 0xc0, !PT ;  /* 0x0000003f00097812 */ /* 0x000fe200078ec0ff */
[----:B------:R-:W-:Y:S01]  /*15f0*/  @!P4 IMAD.MOV R24, RZ, RZ, -R24 ;  /* 0x000000ffff18c224 */ /* 0x000fe200078e0a18 */
[----:B------:R-:W-:Y:S01]  /*1600*/  ISETP.NE.AND P3, PT, R33, RZ, PT ;  /* 0x000000ff2100720c */ /* 0x000fe20003f65270 */
[----:B------:R-:W-:Y:S01]  /*1610*/  IMAD.IADD R7, R12, 0x1, R31 ;  /* 0x000000010c077824 */ /* 0x000fe200078e021f */
[C---:B------:R-:W-:Y:S01]  /*1620*/  LOP3.LUT R10, R9.reuse, 0x40, RZ, 0xfc, !PT ;  /* 0x00000040090a7812 */ /* 0x040fe200078efcff */
[----:B------:R-:W-:Y:S01]  /*1630*/  @!P6 IMAD.MOV R26, RZ, RZ, -R26 ;  /* 0x000000ffff1ae224 */ /* 0x000fe200078e0a1a */
[----:B------:R-:W-:Y:S01]  /*1640*/  LOP3.LUT R12, RZ, R33, RZ, 0x33, !PT ;  /* 0x00000021ff0c7212 */ /* 0x000fe200078e33ff */
[----:B--2---:R-:W-:Y:S01]  /*1650*/  IMAD R54, R9, UR7, RZ ;  /* 0x0000000709367c24 */ /* 0x004fe2000f8e02ff */
[----:B------:R-:W-:Y:S01]  /*1660*/  LEA R138, P0, R28, UR12, 0x1 ;  /* 0x0000000c1c8a7c11 */ /* 0x000fe2000f8008ff */
[----:B------:R-:W-:Y:S01]  /*1670*/  IMAD R106, R10, UR7, RZ ;  /* 0x000000070a6a7c24 */ /* 0x000fe2000f8e02ff */
[----:B------:R-:W-:Y:S01]  /*1680*/  SEL R14, R12, R14, !P3 ;  /* 0x0000000e0c0e7207 */ /* 0x000fe20005800000 */
[----:B------:R-:W-:Y:S01]  /*1690*/  IMAD.WIDE R54, R54, 0x2, RZ ;  /* 0x0000000236367825 */ /* 0x000fe200078e02ff */
[C---:B------:R-:W-:Y:S01]  /*16a0*/  SEL R16, R12.reuse, R16, !P3 ;  /* 0x000000100c107207 */ /* 0x040fe20005800000 */
[----:B------:R-:W-:Y:S01]  /*16b0*/  USHF.L.U32 UR7, UR7, 0x7, URZ ;  /* 0x0000000707077899 */ /* 0x000fe200080006ff */
[----:B------:R-:W-:Y:S01]  /*16c0*/  SEL R18, R12, R18, !P3 ;  /* 0x000000120c127207 */ /* 0x000fe20005800000 */
[----:B------:R-:W-:Y:S01]  /*16d0*/  IMAD.WIDE R106, R106, 0x2, RZ ;  /* 0x000000026a6a7825 */ /* 0x000fe200078e02ff */
[----:B------:R-:W-:-:S02]  /*16e0*/  SEL R20, R12, R20, !P3 ;  /* 0x000000140c147207 */ /* 0x000fc40005800000 */
[----:B------:R-:W-:Y:S01]  /*16f0*/  SEL R22, R12, R22, !P3 ;  /* 0x000000160c167207 */ /* 0x000fe20005800000 */
[----:B-----5:R-:W-:Y:S01]  /*1700*/  IMAD R87, R14, UR4, RZ ;  /* 0x000000040e577c24 */ /* 0x020fe2000f8e02ff */
[----:B------:R-:W-:Y:S01]  /*1710*/  SEL R24, R12, R24, !P3 ;  /* 0x000000180c187207 */ /* 0x000fe20005800000 */
[----:B------:R-:W-:Y:S01]  /*1720*/  IMAD R85, R16, UR4, RZ ;  /* 0x0000000410557c24 */ /* 0x000fe2000f8e02ff */
        /* <DEDUP_REMOVED lines=8> */
[C---:B------:R-:W-:Y:S01]  /*17b0*/  SEL R19, R12.reuse, R19, !P3 ;  /* 0x000000130c137207 */ /* 0x040fe20005800000 */
        /* <DEDUP_REMOVED lines=9> */
[----:B------:R-:W-:Y:S01]  /*1850*/  SEL R12, R12, R26, !P3 ;  /* 0x0000001a0c0c7207 */ /* 0x000fe20005800000 */
[----:B------:R-:W-:Y:S01]  /*1860*/  IMAD R21, R21, UR4, RZ ;  /* 0x0000000415157c24 */ /* 0x000fe2000f8e02ff */
[----:B------:R-:W-:Y:S01]  /*1870*/  LEA.HI.X.SX32 R139, R28, UR13, 0x1, P0 ;  /* 0x0000000d1c8b7c11 */ /* 0x000fe200080f0eff */
[----:B------:R-:W-:Y:S01]  /*1880*/  IMAD R23, R23, UR4, RZ ;  /* 0x0000000417177c24 */ /* 0x000fe2000f8e02ff */
[----:B------:R-:W-:Y:S01]  /*1890*/  LOP3.LUT R14, R3, 0x14, RZ, 0xfc, !PT ;  /* 0x00000014030e7812 */ /* 0x000fe200078efcff */
[----:B------:R-:W-:Y:S01]  /*18a0*/  IMAD R25, R25, UR4, RZ ;  /* 0x0000000419197c24 */ /* 0x000fe2000f8e02ff */
[----:B------:R-:W-:Y:S01]  /*18b0*/  LOP3.LUT R16, R3, 0x1c, RZ, 0xfc, !PT ;  /* 0x0000001c03107812 */ /* 0x000fe200078efcff */
[----:B------:R-:W-:Y:S01]  /*18c0*/  IMAD R27, R27, UR4, RZ ;  /* 0x000000041b1b7c24 */ /* 0x000fe2000f8e02ff */
[C---:B------:R-:W-:Y:S01]  /*18d0*/  LOP3.LUT R18, R3.reuse, 0x24, RZ, 0xfc, !PT ;  /* 0x0000002403127812 */ /* 0x040fe200078efcff */
[----:B------:R-:W-:Y:S01]  /*18e0*/  IMAD R29, R12, UR4, RZ ;  /* 0x000000040c1d7c24 */ /* 0x000fe2000f8e02ff */
[----:B------:R-:W-:Y:S01]  /*18f0*/  LOP3.LUT R20, R3, 0x2c, RZ, 0xfc, !PT ;  /* 0x0000002c03147812 */ /* 0x000fe200078efcff */
[--C-:B------:R-:W-:Y:S01]  /*1900*/  IMAD.WIDE R118, R87, 0x2, R106.reuse ;  /* 0x0000000257767825 */ /* 0x100fe200078e026a */
[----:B------:R-:W-:Y:S01]  /*1910*/  LOP3.LUT R22, R3, 0x34, RZ, 0xfc, !PT ;  /* 0x0000003403167812 */ /* 0x000fe200078efcff */
[----:B------:R-:W0:Y:S01]  /*1920*/  LDCU.64 UR4, c[0x0][0x388] ;  /* 0x00007100ff0477ac */ /* 0x000e220008000a00 */
[----:B------:R-:W-:Y:S01]  /*1930*/  LEA.HI R24, R0, 0x3c, RZ, 0x1c ;  /* 0x0000003c00187811 */ /* 0x000fe200078fe0ff */
[----:B------:R-:W-:Y:S01]  /*1940*/  IMAD.WIDE R116, R85, 0x2, R106 ;  /* 0x0000000255747825 */ /* 0x000fe200078e026a */
[----:B------:R-:W-:-:S02]  /*1950*/  LOP3.LUT R26, R3, 0x44, RZ, 0xfc, !PT ;  /* 0x00000044031a7812 */ /* 0x000fc400078efcff */
[----:B------:R-:W-:Y:S01]  /*1960*/  LOP3.LUT R28, R3, 0x4c, RZ, 0xfc, !PT ;  /* 0x0000004c031c7812 */ /* 0x000fe200078efcff */
[--C-:B------:R-:W-:Y:S01]  /*1970*/  IMAD.WIDE R114, R63, 0x2, R106.reuse ;  /* 0x000000023f727825 */ /* 0x100fe200078e026a */
[C---:B------:R-:W-:Y:S02]  /*1980*/  LOP3.LUT R30, R3.reuse, 0x54, RZ, 0xfc, !PT ;  /* 0x00000054031e7812 */ /* 0x040fe400078efcff */
[----:B------:R-:W-:Y:S01]  /*1990*/  LOP3.LUT R31, R3, 0x58, RZ, 0xfc, !PT ;  /* 0x00000058031f7812 */ /* 0x000fe200078efcff */
[--C-:B------:R-:W-:Y:S01]  /*19a0*/  IMAD.WIDE R112, R61, 0x2, R106.reuse ;  /* 0x000000023d707825 */ /* 0x100fe200078e026a */
[C---:B------:R-:W-:Y:S02]  /*19b0*/  LOP3.LUT R32, R3.reuse, 0x5c, RZ, 0xfc, !PT ;  /* 0x0000005c03207812 */ /* 0x040fe400078efcff */
[----:B------:R-:W-:Y:S01]  /*19c0*/  LOP3.LUT R33, R3, 0x60, RZ, 0xfc, !PT ;  /* 0x0000006003217812 */ /* 0x000fe200078efcff */
[----:B------:R-:W-:Y:S01]  /*19d0*/  IMAD.WIDE R110, R59, 0x2, R106 ;  /* 0x000000023b6e7825 */ /* 0x000fe200078e026a */
[----:B------:R-:W-:-:S02]  /*19e0*/  LOP3.LUT R35, R3, 0x68, RZ, 0xfc, !PT ;  /* 0x0000006803237812 */ /* 0x000fc400078efcff */
[----:B------:R-:W-:Y:S01]  /*19f0*/  SHF.R.S32.HI R41, RZ, 0x7, R41 ;  /* 0x00000007ff297819 */ /* 0x000fe20000011429 */
[----:B------:R-:W-:Y:S01]  /*1a00*/  IMAD.WIDE R108, R57, 0x2, R106 ;  /* 0x00000002396c7825 */ /* 0x000fe200078e026a */
[----:B------:R-:W-:-:S03]  /*1a10*/  LOP3.LUT R12, R7, 0x40, RZ, 0x3c, !PT ;  /* 0x00000040070c7812 */ /* 0x000fc600078e3cff */
[----:B------:R-:W-:-:S04]  /*1a20*/  IMAD.WIDE R136, R11, 0x2, R106 ;  /* 0x000000020b887825 */ /* 0x000fc800078e026a */
        /* <DEDUP_REMOVED lines=9> */
[----:B------:R-:W-:Y:S01]  /*1ac0*/  IMAD.WIDE R102, R13, 0x2, R54 ;  /* 0x000000020d667825 */ /* 0x000fe200078e0236 */
[----:B------:R-:W-:-:S03]  /*1ad0*/  LOP3.LUT R13, R3, 0x10, RZ, 0xfc, !PT ;  /* 0x00000010030d7812 */ /* 0x000fc600078efcff */
        /* <DEDUP_REMOVED lines=23> */
[----:B------:R-:W-:Y:S02]  /*1c50*/  IMAD.SHL.U32 R45, R9, 0x2, RZ ;  /* 0x00000002092d7824 */ /* 0x000fe400078e00ff */
[-C--:B------:R-:W-:Y:S02]  /*1c60*/  IMAD R51, R24, R189.reuse, RZ ;  /* 0x000000bd18337224 */ /* 0x080fe400078e02ff */
[-C--:B------:R-:W-:Y:S01]  /*1c70*/  IMAD R141, R38, R189.reuse, RZ ;  /* 0x000000bd268d7224 */ /* 0x080fe200078e02ff */
[----:B------:R-:W-:Y:S01]  /*1c80*/  LOP3.LUT R140, R45, 0x10, RZ, 0x3c, !PT ;  /* 0x000000102d8c7812 */ /* 0x000fe200078e3cff */
[-C--:B------:R-:W-:Y:S01]  /*1c90*/  IMAD R143, R37, R189.reuse, RZ ;  /* 0x000000bd258f7224 */ /* 0x080fe200078e02ff */
[C---:B------:R-:W-:Y:S01]  /*1ca0*/  LOP3.LUT R142, R45.reuse, 0x20, RZ, 0x3c, !PT ;  /* 0x000000202d8e7812 */ /* 0x040fe200078e3cff */
        /* <DEDUP_REMOVED lines=10> */
[----:B------:R-:W-:-:S02]  /*1d50*/  IMAD R155, R31, R189, RZ ;  /* 0x000000bd1f9b7224 */ /* 0x000fc400078e02ff */
[-C--:B------:R-:W-:Y:S02]  /*1d60*/  IMAD R157, R30, R189.reuse, RZ ;  /* 0x000000bd1e9d7224 */ /* 0x080fe400078e02ff */
[-C--:B------:R-:W-:Y:S02]  /*1d70*/  IMAD R159, R29, R189.reuse, RZ ;  /* 0x000000bd1d9f7224 */ /* 0x080fe400078e02ff */
[-C--:B------:R-:W-:Y:S02]  /*1d80*/  IMAD R161, R28, R189.reuse, RZ ;  /* 0x000000bd1ca17224 */ /* 0x080fe400078e02ff */
[-C--:B------:R-:W-:Y:S02]  /*1d90*/  IMAD R163, R27, R189.reuse, RZ ;  /* 0x000000bd1ba37224 */ /* 0x080fe400078e02ff */
[-C--:B------:R-:W-:Y:S02]  /*1da0*/  IMAD R165, R26, R189.reuse, RZ ;  /* 0x000000bd1aa57224 */ /* 0x080fe400078e02ff */
        /* <DEDUP_REMOVED lines=11> */
[----:B0-----:R-:W-:-:S07]  /*1e60*/  IMAD R189, R13, R189, RZ ;  /* 0x000000bd0dbd7224 */ /* 0x001fce00078e02ff */
.L_x_1:
[C---:B------:R-:W-:Y:S01]  /*1e70*/  ISETP.GE.AND P0, PT, R3.reuse, UR8, PT ;  /* 0x0000000803007c0c */ /* 0x040fe2000bf06270 */
[----:B------:R-:W-:Y:S01]  /*1e80*/  IMAD.WIDE R72, R52, 0x2, R138 ;  /* 0x0000000234487825 */ /* 0x000fe200078e028a */
[----:B------:R-:W-:Y:S02]  /*1e90*/  LOP3.LUT R65, R3, 0x8, RZ, 0xfc, !PT ;  /* 0x0000000803417812 */ /* 0x000fe400078efcff */
[----:B------:R-:W-:Y:S02]  /*1ea0*/  PRMT R66, RZ, 0x7610, R66 ;  /* 0x00007610ff427816 */ /* 0x000fe40000000042 */
[----:B------:R-:W-:Y:S02]  /*1eb0*/  ISETP.GE.AND P2, PT, R65, UR8, PT ;  /* 0x0000000841007c0c */ /* 0x000fe4000bf46270 */
[----:B------:R-:W-:Y:S01]  /*1ec0*/  LOP3.LUT R67, R3, 0xc, RZ, 0xfc, !PT ;  /* 0x0000000c03437812 */ /* 0x000fe200078efcff */
[----:B------:R-:W-:Y:S01]  /*1ed0*/  IMAD.WIDE R80, R47, 0x2, R138 ;  /* 0x000000022f507825 */ /* 0x000fe200078e028a */
[----:B------:R-:W-:-:S02]  /*1ee0*/  PRMT R68, RZ, 0x7610, R68 ;  /* 0x00007610ff447816 */ /* 0x000fc40000000044 */
[----:B------:R-:W-:Y:S01]  /*1ef0*/  ISETP.GE.AND P3, PT, R67, UR8, PT ;  /* 0x0000000843007c0c */ /* 0x000fe2000bf66270 */
[----:B------:R-:W2:Y:S01]  /*1f00*/  @!P0 LDG.E.U16 R66, desc[UR10][R72.64] ;  /* 0x0000000a48428981 */ /* 0x000ea2000c1e1500 */
[----:B------:R-:W-:Y:S02]  /*1f10*/  ISETP.GE.AND P0, PT, R13, UR8, PT ;  /* 0x000000080d007c0c */ /* 0x000fe4000bf06270 */
[----:B------:R-:W-:Y:S02]  /*1f20*/  LOP3.LUT R64, R3, 0x4, RZ, 0xfc, !PT ;  /* 0x0000000403407812 */ /* 0x000fe400078efcff */
[----:B------:R-:W-:Y:S01]  /*1f30*/  ISETP.GE.AND P4, PT, R14, UR8, PT ;  /* 0x000000080e007c0c */ /* 0x000fe2000bf86270 */
[----:B------:R0:W3:Y:S01]  /*1f40*/  @!P2 LDG.E.U16 R68, desc[UR10][R80.64] ;  /* 0x0000000a5044a981 */ /* 0x0000e2000c1e1500 */
[----:B------:R-:W-:Y:S02]  /*1f50*/  ISETP.GE.AND P1, PT, R64, UR8, PT ;  /* 0x0000000840007c0c */ /* 0x000fe4000bf26270 */
[----:B------:R-:W-:Y:S01]  /*1f60*/  ISETP.GE.AND P2, PT, R17, UR8, PT ;  /* 0x0000000811007c0c */ /* 0x000fe2000bf46270 */
[----:B------:R-:W-:Y:S01]  /*1f70*/  IMAD.WIDE R74, R46, 0x2, R138 ;  /* 0x000000022e4a7825 */ /* 0x000fe200078e028a */
[----:B------:R-:W-:-:S02]  /*1f80*/  PRMT R217, RZ, 0x7610, R217 ;  /* 0x00007610ffd97816 */ /* 0x000fc400000000d9 */
[----:B------:R-:W-:Y:S01]  /*1f90*/  PRMT R64, RZ, 0x7610, R64 ;  /* 0x00007610ff407816 */ /* 0x000fe20000000040 */
[----:B------:R-:W-:Y:S01]  /*1fa0*/  IMAD.WIDE R82, R189, 0x2, R138 ;  /* 0x00000002bd527825 */ /* 0x000fe200078e028a */
[----:B------:R-:W-:Y:S02]  /*1fb0*/  PRMT R219, RZ, 0x7610, R219 ;  /* 0x00007610ffdb7816 */ /* 0x000fe400000000db */
[----:B------:R-:W-:Y:S01]  /*1fc0*/  PRMT R215, RZ, 0x7610, R215 ;  /* 0x00007610ffd77816 */ /* 0x000fe200000000d7 */
[----:B------:R-:W4:Y:S01]  /*1fd0*/  @!P3 LDG.E.U16 R217, desc[UR10][R74.64] ;  /* 0x0000000a4ad9b981 */ /* 0x000f22000c1e1500 */
[----:B------:R-:W-:Y:S01]  /*1fe0*/  PRMT R152, RZ, 0x7610, R152 ;  /* 0x00007610ff987816 */ /* 0x000fe20000000098 */
[--C-:B------:R-:W-:Y:S01]  /*1ff0*/  IMAD.WIDE R70, R48, 0x2, R138.reuse ;  /* 0x0000000230467825 */ /* 0x100fe200078e028a */
[----:B------:R-:W-:Y:S01]  /*2000*/  ISETP.GE.AND P3, PT, R18, UR8, PT ;  /* 0x0000000812007c0c */ /* 0x000fe2000bf66270 */
[----:B------:R-:W5:Y:S01]  /*2010*/  @!P0 LDG.E.U16 R64, desc[UR10][R82.64] ;  /* 0x0000000a52408981 */ /* 0x000f62000c1e1500 */
[----:B------:R-:W-:Y:S01]  /*2020*/  ISETP.GE.AND P0, PT, R15, UR8, PT ;  /* 0x000000080f007c0c */ /* 0x000fe2000bf06270 */
[----:B------:R-:W-:-:S02]  /*2030*/  IMAD.WIDE R190, R187, 0x2, R138 ;  /* 0x00000002bbbe7825 */ /* 0x000fc400078e028a */
[----:B------:R1:W2:Y:S02]  /*2040*/  @!P1 LDG.E.U16 R219, desc[UR10][R70.64] ;  /* 0x0000000a46db9981 */ /* 0x0002a4000c1e1500 */
[----:B0-----:R-:W-:Y:S01]  /*2050*/  IMAD.WIDE R80, R181, 0x2, R138 ;  /* 0x00000002b5507825 */ /* 0x001fe200078e028a */
[----:B------:R-:W-:Y:S01]  /*2060*/  ISETP.GE.AND P1, PT, R16, UR8, PT ;  /* 0x0000000810007c0c */ /* 0x000fe2000bf26270 */
[----:B------:R0:W2:Y:S01]  /*2070*/  @!P4 LDG.E.U16 R215, desc[UR10][R190.64] ;  /* 0x0000000abed7c981 */ /* 0x0000a2000c1e1500 */
[----:B------:R-:W-:-:S03]  /*2080*/  ISETP.GE.AND P4, PT, R19, UR8, PT ;  /* 0x0000000813007c0c */ /* 0x000fc6000bf86270 */
[----:B------:R-:W2:Y:S01]  /*2090*/  @!P2 LDG.E.U16 R152, desc[UR10][R80.64] ;  /* 0x0000000a5098a981 */ /* 0x000ea2000c1e1500 */
[----:B------:R-:W-:Y:S01]  /*20a0*/  ISETP.GE.AND P2, PT, R20, UR8, PT ;  /* 0x0000000814007c0c */ /* 0x000fe2000bf46270 */
[----:B-1----:R-:W-:Y:S01]  /*20b0*/  IMAD.WIDE R70, R185, 0x2, R138 ;  /* 0x00000002b9467825 */ /* 0x002fe200078e028a */
[----:B------:R-:W-:Y:S02]  /*20c0*/  PRMT R72, RZ, 0x7610, R72 ;  /* 0x00007610ff487816 */ /* 0x000fe40000000048 */
[----:B------:R-:W-:Y:S01]  /*20d0*/  PRMT R211, RZ, 0x7610, R211 ;  /* 0x00007610ffd37816 */ /* 0x000fe200000000d3 */
[----:B------:R-:W-:Y:S01]  /*20e0*/  IMAD.WIDE R82, R179, 0x2, R138 ;  /* 0x00000002b3527825 */ /* 0x000fe200078e028a */
[----:B------:R-:W-:Y:S02]  /*20f0*/  PRMT R213, RZ, 0x7610, R213 ;  /* 0x00007610ffd57816 */ /* 0x000fe400000000d5 */
[----:B------:R-:W-:Y:S01]  /*2100*/  PRMT R148, RZ, 0x7610, R148 ;  /* 0x00007610ff947816 */ /* 0x000fe20000000094 */
[----:B------:R1:W2:Y:S01]  /*2110*/  @!P0 LDG.E.U16 R72, desc[UR10][R70.64] ;  /* 0x0000000a46488981 */ /* 0x0002a2000c1e1500 */
[----:B------:R-:W-:Y:S01]  /*2120*/  PRMT R209, RZ, 0x7610, R209 ;  /* 0x00007610ffd17816 */ /* 0x000fe200000000d1 */
[----:B------:R-:W-:-:S02]  /*2130*/  IMAD.WIDE R74, R183, 0x2, R138 ;  /* 0x00000002b74a7825 */ /* 0x000fc400078e028a */
[----:B------:R-:W2:Y:S01]  /*2140*/  @!P3 LDG.E.U16 R211, desc[UR10][R82.64] ;  /* 0x0000000a52d3b981 */ /* 0x000ea2000c1e1500 */
[----:B------:R-:W-:Y:S01]  /*2150*/  ISETP.GE.AND P3, PT, R21, UR8, PT ;  /* 0x0000000815007c0c */ /* 0x000fe2000bf66270 */
[--C-:B0-----:R-:W-:Y:S02]  /*2160*/  IMAD.WIDE R190, R177, 0x2, R138.reuse ;  /* 0x00000002b1be7825 */ /* 0x101fe400078e028a */
[----:B------:R0:W2:Y:S02]  /*2170*/  @!P1 LDG.E.U16 R213, desc[UR10][R74.64] ;  /* 0x0000000a4ad59981 */ /* 0x0000a4000c1e1500 */
[----:B-1----:R-:W-:Y:S01]  /*2180*/  IMAD.WIDE R70, R175, 0x2, R138 ;  /* 0x00000002af467825 */ /* 0x002fe200078e028a */
[----:B------:R-:W-:Y:S01]  /*2190*/  ISETP.GE.AND P1, PT, R24, UR8, PT ;  /* 0x0000000818007c0c */ /* 0x000fe2000bf26270 */
[----:B------:R-:W2:Y:S01]  /*21a0*/  @!P4 LDG.E.U16 R148, desc[UR10][R190.64] ;  /* 0x0000000abe94c981 */ /* 0x000ea2000c1e1500 */
[----:B------:R-:W-:-:S03]  /*21b0*/  ISETP.GE.AND P4, PT, R22, UR8, PT ;  /* 0x0000000816007c0c */ /* 0x000fc6000bf86270 */
[----:B------:R-:W2:Y:S01]  /*21c0*/  @!P2 LDG.E.U16 R209, desc[UR10][R70.64] ;  /* 0x0000000a46d1a981 */ /* 0x000ea2000c1e1500 */
[----:B------:R-:W-:Y:S01]  /*21d0*/  ISETP.GE.AND P2, PT, R26, UR8, PT ;  /* 0x000000081a007c0c */ /* 0x000fe2000bf46270 */
[----:B0-----:R-:W-:Y:S01]  /*21e0*/  IMAD.WIDE R74, R173, 0x2, R138 ;  /* 0x00000002ad4a7825 */ /* 0x001fe200078e028a */
[----:B------:R-:W-:Y:S02]  /*21f0*/  PRMT R160, RZ, 0x7610, R160 ;  /* 0x00007610ffa07816 */ /* 0x000fe400000000a0 */
[----:B------:R-:W-:Y:S01]  /*2200*/  PRMT R207, RZ, 0x7610, R207 ;  /* 0x00007610ffcf7816 */ /* 0x000fe200000000cf */
[----:B------:R-:W-:Y:S01]  /*2210*/  IMAD.WIDE R80, R171, 0x2, R138 ;  /* 0x00000002ab507825 */ /* 0x000fe200078e028a */
[----:B------:R-:W-:Y:S02]  /*2220*/  PRMT R205, RZ, 0x7610, R205 ;  /* 0x00007610ffcd7816 */ /* 0x000fe400000000cd */
[----:B------:R0:W2:Y:S01]  /*2230*/  @!P3 LDG.E.U16 R160, desc[UR10][R74.64] ;  /* 0x0000000a4aa0b981 */ /* 0x0000a2000c1e1500 */
[----:B------:R-:W-:Y:S01]  /*2240*/  PRMT R203, RZ, 0x7610, R203 ;  /* 0x00007610ffcb7816 */ /* 0x000fe200000000cb */
[--C-:B------:R-:W-:Y:S01]  /*2250*/  IMAD.WIDE R192, R51, 0x2, R138.reuse ;  /* 0x0000000233c07825 */ /* 0x100fe200078e028a */
[----:B------:R-:W-:Y:S01]  /*2260*/  ISETP.GE.AND P0, PT, R25, UR8, PT ;  /* 0x0000000819007c0c */ /* 0x000fe2000bf06270 */
[----:B------:R1:W2:Y:S02]  /*2270*/  @!P4 LDG.E.U16 R207, desc[UR10][R80.64] ;  /* 0x0000000a50cfc981 */ /* 0x0002a4000c1e1500 */
[----:B0-----:R-:W-:-:S02]  /*2280*/  IMAD.WIDE R74, R165, 0x2, R138 ;  /* 0x00000002a54a7825 */ /* 0x001fc400078e028a */
[----:B------:R0:W2:Y:S01]  /*2290*/  @!P1 LDG.E.U16 R205, desc[UR10][R192.64] ;  /* 0x0000000ac0cd9981 */ /* 0x0000a2000c1e1500 */
[----:B------:R-:W-:Y:S02]  /*22a0*/  ISETP.GE.AND P3, PT, R27, UR8, PT ;  /* 0x000000081b007c0c */ /* 0x000fe4000bf66270 */
[----:B------:R-:W-:Y:S01]  /*22b0*/  ISETP.GE.AND P1, PT, R28, UR8, PT ;  /* 0x000000081c007c0c */ /* 0x000fe2000bf26270 */
[----:B------:R-:W3:Y:S01]  /*22c0*/  @!P2 LDG.E.U16 R203, desc[UR10][R74.64] ;  /* 0x0000000a4acba981 */ /* 0x000ee2000c1e1500 */
[----:B------:R-:W-:Y:S02]  /*22d0*/  ISETP.GE.AND P4, PT, R30, UR8, PT ;  /* 0x000000081e007c0c */ /* 0x000fe4000bf86270 */
[----:B------:R-:W-:Y:S01]  /*22e0*/  ISETP.GE.AND P2, PT, R31, UR8, PT ;  /* 0x000000081f007c0c */ /* 0x000fe2000bf46270 */
[----:B------:R-:W-:Y:S01]  /*22f0*/  IMAD.WIDE R194, R167, 0x2, R138 ;  /* 0x00000002a7c27825 */ /* 0x000fe200078e028a */
[----:B------:R-:W-:Y:S02]  /*2300*/  PRMT R162, RZ, 0x7610, R162 ;  /* 0x00007610ffa27816 */ /* 0x000fe400000000a2 */
[----:B------:R-:W-:Y:S01]  /*2310*/  ISETP.GE.AND P5, PT, R23, UR8, PT ;  /* 0x0000000817007c0c */ /* 0x000fe2000bfa6270 */
[----:B-1----:R-:W-:Y:S01]  /*2320*/  IMAD.WIDE R80, R163, 0x2, R138 ;  /* 0x00000002a3507825 */ /* 0x002fe200078e028a */
[----:B------:R-:W-:-:S02]  /*2330*/  PRMT R164, RZ, 0x7610, R164 ;  /* 0x00007610ffa47816 */ /* 0x000fc400000000a4 */
[----:B------:R1:W4:Y:S01]  /*2340*/  @!P0 LDG.E.U16 R162, desc[UR10][R194.64] ;  /* 0x0000000ac2a28981 */ /* 0x000322000c1e1500 */
[----:B------:R-:W-:Y:S01]  /*2350*/  PRMT R201, RZ, 0x7610, R201 ;  /* 0x00007610ffc97816 */ /* 0x000fe200000000c9 */
[----:B------:R-:W-:Y:S01]  /*2360*/  IMAD.WIDE R190, R161, 0x2, R138 ;  /* 0x00000002a1be7825 */ /* 0x000fe200078e028a */
[----:B------:R-:W-:Y:S01]  /*2370*/  PRMT R199, RZ, 0x7610, R199 ;  /* 0x00007610ffc77816 */ /* 0x000fe200000000c7 */
[----:B------:R-:W4:Y:S01]  /*2380*/  @!P3 LDG.E.U16 R164, desc[UR10][R80.64] ;  /* 0x0000000a50a4b981 */ /* 0x000f22000c1e1500 */
[----:B------:R-:W-:Y:S01]  /*2390*/  PRMT R70, RZ, 0x7610, R70 ;  /* 0x00007610ff467816 */ /* 0x000fe20000000046 */
[----:B0-----:R-:W-:Y:S01]  /*23a0*/  IMAD.WIDE R192, R157, 0x2, R138 ;  /* 0x000000029dc07825 */ /* 0x001fe200078e028a */
[----:B------:R-:W-:Y:S01]  /*23b0*/  ISETP.GE.AND P0, PT, R29, UR8, PT ;  /* 0x000000081d007c0c */ /* 0x000fe2000bf06270 */
[----:B------:R0:W4:Y:S01]  /*23c0*/  @!P1 LDG.E.U16 R201, desc[UR10][R190.64] ;  /* 0x0000000abec99981 */ /* 0x000122000c1e1500 */
[----:B------:R-:W-:Y:S01]  /*23d0*/  PRMT R156, RZ, 0x7610, R156 ;  /* 0x00007610ff9c7816 */ /* 0x000fe2000000009c */
[----:B-1----:R-:W-:-:S04]  /*23e0*/  IMAD.WIDE R194, R155, 0x2, R138 ;  /* 0x000000029bc27825 */ /* 0x002fc800078e028a */
[----:B------:R-:W-:Y:S01]  /*23f0*/  IMAD.WIDE R82, R169, 0x2, R138 ;  /* 0x00000002a9527825 */ /* 0x000fe200078e028a */
[----:B------:R-:W4:Y:S01]  /*2400*/  @!P4 LDG.E.U16 R199, desc[UR10][R192.64] ;  /* 0x0000000ac0c7c981 */ /* 0x000f22000c1e1500 */
[----:B------:R-:W-:Y:S02]  /*2410*/  ISETP.GE.AND P1, PT, R32, UR8, PT ;  /* 0x0000000820007c0c */ /* 0x000fe4000bf26270 */
[----:B------:R-:W-:Y:S01]  /*2420*/  ISETP.GE.AND P3, PT, R34, UR8, PT ;  /* 0x0000000822007c0c */ /* 0x000fe2000bf66270 */
[----:B------:R-:W4:Y:S01]  /*2430*/  @!P2 LDG.E.U16 R70, desc[UR10][R194.64] ;  /* 0x0000000ac246a981 */ /* 0x000f22000c1e1500 */
[----:B------:R-:W-:Y:S02]  /*2440*/  ISETP.GE.AND P2, PT, R35, UR8, PT ;  /* 0x0000000823007c0c */ /* 0x000fe4000bf46270 */
[----:B------:R-:W-:Y:S01]  /*2450*/  ISETP.GE.AND P4, PT, R37, UR8, PT ;  /* 0x0000000825007c0c */ /* 0x000fe2000bf86270 */
[----:B------:R1:W4:Y:S01]  /*2460*/  @!P5 LDG.E.U16 R156, desc[UR10][R82.64] ;  /* 0x0000000a529cd981 */ /* 0x000322000c1e1500 */
[----:B------:R-:W-:Y:S01]  /*2470*/  PRMT R158, RZ, 0x7610, R158 ;  /* 0x00007610ff9e7816 */ /* 0x000fe2000000009e */
[----:B------:R-:W-:Y:S01]  /*2480*/  IMAD.WIDE R74, R153, 0x2, R138 ;  /* 0x00000002994a7825 */ /* 0x000fe200078e028a */
[----:B------:R-:W-:-:S02]  /*2490*/  PRMT R73, RZ, 0x7610, R73 ;  /* 0x00007610ff497816 */ /* 0x000fc40000000049 */
[----:B------:R-:W-:Y:S01]  /*24a0*/  PRMT R71, RZ, 0x7610, R71 ;  /* 0x00007610ff477816 */ /* 0x000fe20000000047 */
[----:B0-----:R-:W-:Y:S01]  /*24b0*/  IMAD.WIDE R190, R149, 0x2, R138 ;  /* 0x0000000295be7825 */ /* 0x001fe200078e028a */
[----:B------:R-:W-:Y:S02]  /*24c0*/  PRMT R146, RZ, 0x7610, R146 ;  /* 0x00007610ff927816 */ /* 0x000fe40000000092 */
[----:B------:R-:W-:Y:S01]  /*24d0*/  PRMT R154, RZ, 0x7610, R154 ;  /* 0x00007610ff9a7816 */ /* 0x000fe2000000009a */
[--C-:B-1----:R-:W-:Y:S01]  /*24e0*/  IMAD.WIDE R82, R159, 0x2, R138.reuse ;  /* 0x000000029f527825 */ /* 0x102fe200078e028a */
[----:B------:R-:W4:Y:S03]  /*24f0*/  @!P1 LDG.E.U16 R73, desc[UR10][R74.64] ;  /* 0x0000000a4a499981 */ /* 0x000f26000c1e1500 */
[----:B------:R-:W-:Y:S01]  /*2500*/  IMAD.WIDE R194, R143, 0x2, R138 ;  /* 0x000000028fc27825 */ /* 0x000fe200078e028a */
[----:B------:R0:W4:Y:S01]  /*2510*/  @!P0 LDG.E.U16 R158, desc[UR10][R82.64] ;  /* 0x0000000a529e8981 */ /* 0x000122000c1e1500 */
[----:B------:R-:W-:-:S02]  /*2520*/  ISETP.GE.AND P0, PT, R33, UR8, PT ;  /* 0x0000000821007c0c */ /* 0x000fc4000bf06270 */
[----:B------:R-:W-:Y:S01]  /*2530*/  ISETP.GE.AND P1, PT, R36, UR8, PT ;  /* 0x0000000824007c0c */ /* 0x000fe2000bf26270 */
[----:B------:R1:W4:Y:S01]  /*2540*/  @!P3 LDG.E.U16 R71, desc[UR10][R190.64] ;  /* 0x0000000abe47b981 */ /* 0x000322000c1e1500 */
[----:B------:R-:W-:-:S03]  /*2550*/  PRMT R150, RZ, 0x7610, R150 ;  /* 0x00007610ff967816 */ /* 0x000fc60000000096 */
[----:B------:R-:W4:Y:S01]  /*2560*/  @!P4 LDG.E.U16 R154, desc[UR10][R194.64] ;  /* 0x0000000ac29ac981 */ /* 0x000f22000c1e1500 */
[--C-:B0-----:R-:W-:Y:S01]  /*2570*/  IMAD.WIDE R82, R147, 0x2, R138.reuse ;  /* 0x0000000293527825 */ /* 0x101fe200078e028a */
[----:B------:R-:W-:Y:S02]  /*2580*/  ISETP.GE.AND P3, PT, R39, UR8, PT ;  /* 0x0000000827007c0c */ /* 0x000fe4000bf66270 */
[----:B------:R-:W-:Y:S02]  /*2590*/  ISETP.GE.AND P4, PT, R40, UR8, PT ;  /* 0x0000000828007c0c */ /* 0x000fe4000bf86270 */
[----:B------:R-:W4:Y:S01]  /*25a0*/  @!P2 LDG.E.U16 R146, desc[UR10][R82.64] ;  /* 0x0000000a5292a981 */ /* 0x000f22000c1e1500 */
[----:B------:R-:W-:Y:S01]  /*25b0*/  ISETP.GE.AND P2, PT, R38, UR8, PT ;  /* 0x0000000826007c0c */ /* 0x000fe2000bf46270 */
[----:B------:R-:W-:Y:S01]  /*25c0*/  IMAD.WIDE R80, R151, 0x2, R138 ;  /* 0x0000000297507825 */ /* 0x000fe200078e028a */
[----:B------:R-:W-:Y:S02]  /*25d0*/  PRMT R69, RZ, 0x7610, R69 ;  /* 0x00007610ff457816 */ /* 0x000fe40000000045 */
[----:B------:R-:W-:Y:S01]  /*25e0*/  PRMT R67, RZ, 0x7610, R67 ;  /* 0x00007610ff437816 */ /* 0x000fe20000000043 */
[----:B------:R-:W-:Y:S01]  /*25f0*/  IMAD.WIDE R192, R145, 0x2, R138 ;  /* 0x0000000291c07825 */ /* 0x000fe200078e028a */
[----:B------:R0:W4:Y:S01]  /*2600*/  @!P0 LDG.E.U16 R150, desc[UR10][R80.64] ;  /* 0x0000000a50968981 */ /* 0x000122000c1e1500 */
[----:B------:R-:W-:-:S02]  /*2610*/  PRMT R166, RZ, 0x7610, R166 ;  /* 0x00007610ffa67816 */ /* 0x000fc400000000a6 */
[----:B------:R-:W-:Y:S01]  /*2620*/  PRMT R65, RZ, 0x7610, R65 ;  /* 0x00007610ff417816 */ /* 0x000fe20000000041 */
[--C-:B------:R-:W-:Y:S01]  /*2630*/  IMAD.WIDE R74, R141, 0x2, R138.reuse ;  /* 0x000000028d4a7825 */ /* 0x100fe200078e028a */
[----:B------:R0:W4:Y:S03]  /*2640*/  @!P1 LDG.E.U16 R69, desc[UR10][R192.64] ;  /* 0x0000000ac0459981 */ /* 0x000126000c1e1500 */
[--C-:B-1----:R-:W-:Y:S01]  /*2650*/  IMAD.WIDE R190, R50, 0x2, R138.reuse ;  /* 0x0000000232be7825 */ /* 0x102fe200078e028a */
[----:B------:R1:W4:Y:S03]  /*2660*/  @!P2 LDG.E.U16 R67, desc[UR10][R74.64] ;  /* 0x0000000a4a43a981 */ /* 0x000326000c1e1500 */
[----:B0-----:R-:W-:Y:S01]  /*2670*/  IMAD.WIDE R80, R53, 0x2, R138 ;  /* 0x0000000235507825 */ /* 0x001fe200078e028a */
[----:B------:R-:W4:Y:S04]  /*2680*/  @!P4 LDG.E.U16 R65, desc[UR10][R190.64] ;  /* 0x0000000abe41c981 */ /* 0x000f28000c1e1500 */
[----:B------:R0:W4:Y:S01]  /*2690*/  @!P3 LDG.E.U16 R166, desc[UR10][R80.64] ;  /* 0x0000000a50a6b981 */ /* 0x000122000c1e1500 */
[----:B------:R-:W-:Y:S01]  /*26a0*/  BAR.SYNC.DEFER_BLOCKING 0x0 ;  /* 0x0000000000007b1d */ /* 0x000fe20000010000 */
[----:B------:R-:W-:-:S02]  /*26b0*/  ISETP.GE.AND P1, PT, R9, UR8, PT ;  /* 0x0000000809007c0c */ /* 0x000fc4000bf26270 */
[----:B------:R-:W-:Y:S02]  /*26c0*/  IADD3 R82, P0, PT, R102, UR4, RZ ;  /* 0x0000000466527c10 */ /* 0x000fe4000ff1e0ff */
[----:B------:R-:W-:Y:S02]  /*26d0*/  IADD3 R192, P2, PT, R100, UR4, RZ ;  /* 0x0000000464c07c10 */ /* 0x000fe4000ff5e0ff */
[----:B------:R-:W-:Y:S02]  /*26e0*/  PRMT R168, RZ, 0x7610, R168 ;  /* 0x00007610ffa87816 */ /* 0x000fe400000000a8 */
[----:B------:R-:W-:Y:S02]  /*26f0*/  IADD3.X R83, PT, PT, R103, UR5, RZ, P0, !PT ;  /* 0x0000000567537c10 */ /* 0x000fe400087fe4ff */
[----:B------:R-:W-:Y:S02]  /*2700*/  IADD3.X R193, PT, PT, R101, UR5, RZ, P2, !PT ;  /* 0x0000000565c17c10 */ /* 0x000fe400097fe4ff */
[----:B------:R-:W-:-:S02]  /*2710*/  IADD3 R194, P0, PT, R98, UR4, RZ ;  /* 0x0000000462c27c10 */ /* 0x000fc4000ff1e0ff */
[----:B-1----:R-:W-:Y:S02]  /*2720*/  IADD3 R74, P2, PT, R96, UR4, RZ ;  /* 0x00000004604a7c10 */ /* 0x002fe4000ff5e0ff */
[----:B0-----:R-:W-:Y:S02]  /*2730*/  IADD3 R80, P3, PT, R94, UR4, RZ ;  /* 0x000000045e507c10 */ /* 0x001fe4000ff7e0ff */
[----:B------:R-:W-:Y:S02]  /*2740*/  PRMT R223, RZ, 0x7610, R223 ;  /* 0x00007610ffdf7816 */ /* 0x000fe400000000df */
[----:B------:R-:W-:Y:S02]  /*2750*/  PRMT R225, RZ, 0x7610, R225 ;  /* 0x00007610ffe17816 */ /* 0x000fe400000000e1 */
[----:B------:R-:W-:Y:S01]  /*2760*/  PRMT R229, RZ, 0x7610, R229 ;  /* 0x00007610ffe57816 */ /* 0x000fe200000000e5 */
[----:B------:R0:W4:Y:S01]  /*2770*/  @!P1 LDG.E.U16 R168, desc[UR10][R192.64] ;  /* 0x0000000ac0a89981 */ /* 0x000122000c1e1500 */
[----:B------:R-:W-:-:S02]  /*2780*/  IADD3.X R195, PT, PT, R99, UR5, RZ, P0, !PT ;  /* 0x0000000563c37c10 */ /* 0x000fc400087fe4ff */
[----:B------:R-:W-:Y:S01]  /*2790*/  IADD3.X R75, PT, PT, R97, UR5, RZ, P2, !PT ;  /* 0x00000005614b7c10 */ /* 0x000fe200097fe4ff */
[----:B------:R1:W4:Y:S01]  /*27a0*/  @!P1 LDG.E.U16 R223, desc[UR10][R82.64] ;  /* 0x0000000a52df9981 */ /* 0x000322000c1e1500 */
[----:B------:R-:W-:Y:S02]  /*27b0*/  IADD3.X R81, PT, PT, R95, UR5, RZ, P3, !PT ;  /* 0x000000055f517c10 */ /* 0x000fe40009ffe4ff */
[----:B------:R-:W-:Y:S01]  /*27c0*/  IADD3 R190, P2, PT, R90, UR4, RZ ;  /* 0x000000045abe7c10 */ /* 0x000fe2000ff5e0ff */
[----:B------:R1:W4:Y:S01]  /*27d0*/  @!P1 LDG.E.U16 R225, desc[UR10][R194.64] ;  /* 0x0000000ac2e19981 */ /* 0x000322000c1e1500 */
[----:B0-----:R-:W-:Y:S02]  /*27e0*/  IADD3 R192, P3, PT, R88, UR4, RZ ;  /* 0x0000000458c07c10 */ /* 0x001fe4000ff7e0ff */
[----:B------:R-:W-:Y:S01]  /*27f0*/  PRMT R227, RZ, 0x7610, R227 ;  /* 0x00007610ffe37816 */ /* 0x000fe200000000e3 */
[----:B------:R0:W4:Y:S01]  /*2800*/  @!P1 LDG.E.U16 R229, desc[UR10][R80.64] ;  /* 0x0000000a50e59981 */ /* 0x000122000c1e1500 */
[----:B------:R-:W-:-:S02]  /*2810*/  PRMT R172, RZ, 0x7610, R172 ;  /* 0x00007610ffac7816 */ /* 0x000fc400000000ac */
[----:B------:R-:W-:Y:S02]  /*2820*/  IADD3.X R191, PT, PT, R91, UR5, RZ, P2, !PT ;  /* 0x000000055bbf7c10 */ /* 0x000fe400097fe4ff */
[----:B------:R-:W-:Y:S01]  /*2830*/  IADD3.X R193, PT, PT, R89, UR5, RZ, P3, !PT ;  /* 0x0000000559c17c10 */ /* 0x000fe20009ffe4ff */
[----:B------:R0:W4:Y:S01]  /*2840*/  @!P1 LDG.E.U16 R227, desc[UR10][R74.64] ;  /* 0x0000000a4ae39981 */ /* 0x000122000c1e1500 */
[----:B-1----:R-:W-:Y:S02]  /*2850*/  IADD3 R82, P0, PT, R92, UR4, RZ ;  /* 0x000000045c527c10 */ /* 0x002fe4000ff1e0ff */
[----:B------:R-:W-:Y:S01]  /*2860*/  IADD3 R194, P3, PT, R62, UR4, RZ ;  /* 0x000000043ec27c10 */ /* 0x000fe2000ff7e0ff */
[----:B------:R1:W4:Y:S01]  /*2870*/  @!P1 LDG.E.U16 R172, desc[UR10][R190.64] ;  /* 0x0000000abeac9981 */ /* 0x000322000c1e1500 */
[----:B0-----:R-:W-:Y:S02]  /*2880*/  IADD3 R80, P2, PT, R84, UR4, RZ ;  /* 0x0000000454507c10 */ /* 0x001fe4000ff5e0ff */
[----:B------:R-:W-:-:S02]  /*2890*/  PRMT R231, RZ, 0x7610, R231 ;  /* 0x00007610ffe77816 */ /* 0x000fc400000000e7 */
[----:B------:R-:W-:Y:S02]  /*28a0*/  PRMT R170, RZ, 0x7610, R170 ;  /* 0x00007610ffaa7816 */ /* 0x000fe400000000aa */
[----:B------:R-:W-:Y:S02]  /*28b0*/  PRMT R235, RZ, 0x7610, R235 ;  /* 0x00007610ffeb7816 */ /* 0x000fe400000000eb */
[----:B------:R-:W-:Y:S02]  /*28c0*/  IADD3.X R83, PT, PT, R93, UR5, RZ, P0, !PT ;  /* 0x000000055d537c10 */ /* 0x000fe400087fe4ff */
[----:B------:R-:W-:Y:S01]  /*28d0*/  IADD3.X R81, PT, PT, R85, UR5, RZ, P2, !PT ;  /* 0x0000000555517c10 */ /* 0x000fe200097fe4ff */
[----:B------:R0:W4:Y:S01]  /*28e0*/  @!P1 LDG.E.U16 R170, desc[UR10][R192.64] ;  /* 0x0000000ac0aa9981 */ /* 0x000122000c1e1500 */
[----:B------:R-:W-:Y:S02]  /*28f0*/  IADD3.X R195, PT, PT, R63, UR5, RZ, P3, !PT ;  /* 0x000000053fc37c10 */ /* 0x000fe40009ffe4ff */
[----:B------:R-:W-:Y:S01]  /*2900*/  IADD3 R74, P0, PT, R86, UR4, RZ ;  /* 0x00000004564a7c10 */ /* 0x000fe2000ff1e0ff */
[----:B------:R0:W4:Y:S01]  /*2910*/  @!P1 LDG.E.U16 R231, desc[UR10][R82.64] ;  /* 0x0000000a52e79981 */ /* 0x000122000c1e1500 */
[----:B-1----:R-:W-:-:S02]  /*2920*/  IADD3 R190, P2, PT, R58, UR4, RZ ;  /* 0x000000043abe7c10 */ /* 0x002fc4000ff5e0ff */
[----:B------:R-:W-:Y:S01]  /*2930*/  IADD3.X R75, PT, PT, R87, UR5, RZ, P0, !PT ;  /* 0x00000005574b7c10 */ /* 0x000fe200087fe4ff */
[----:B------:R1:W4:Y:S01]  /*2940*/  @!P1 LDG.E.U16 R235, desc[UR10][R194.64] ;  /* 0x0000000ac2eb9981 */ /* 0x000322000c1e1500 */
[----:B------:R-:W-:Y:S02]  /*2950*/  IADD3.X R191, PT, PT, R59, UR5, RZ, P2, !PT ;  /* 0x000000053bbf7c10 */ /* 0x000fe400097fe4ff */
[----:B0-----:R-:W-:Y:S02]  /*2960*/  IADD3 R192, P3, PT, R56, UR4, RZ ;  /* 0x0000000438c07c10 */ /* 0x001fe4000ff7e0ff */
[----:B------:R-:W-:Y:S02]  /*2970*/  IADD3 R220, P4, PT, R54, UR4, RZ ;  /* 0x0000000436dc7c10 */ /* 0x000fe4000ff9e0ff */
[----:B------:R-:W-:Y:S02]  /*2980*/  IADD3 R82, P0, PT, R60, UR4, RZ ;  /* 0x000000043c527c10 */ /* 0x000fe4000ff1e0ff */
[----:B-1----:R-:W-:-:S02]  /*2990*/  IADD3 R194, P2, PT, R104, UR4, RZ ;  /* 0x0000000468c27c10 */ /* 0x002fc4000ff5e0ff */
[----:B------:R-:W-:Y:S02]  /*29a0*/  PRMT R233, RZ, 0x7610, R233 ;  /* 0x00007610ffe97816 */ /* 0x000fe400000000e9 */
[----:B------:R-:W-:Y:S02]  /*29b0*/  PRMT R174, RZ, 0x7610, R174 ;  /* 0x00007610ffae7816 */ /* 0x000fe400000000ae */
[----:B------:R-:W-:Y:S02]  /*29c0*/  PRMT R237, RZ, 0x7610, R237 ;  /* 0x00007610ffed7816 */ /* 0x000fe400000000ed */
[----:B------:R-:W-:Y:S01]  /*29d0*/  PRMT R239, RZ, 0x7610, R239 ;  /* 0x00007610ffef7816 */ /* 0x000fe200000000ef */
[----:B------:R-:W4:Y:S01]  /*29e0*/  @!P1 LDG.E.U16 R233, desc[UR10][R74.64] ;  /* 0x0000000a4ae99981 */ /* 0x000f22000c1e1500 */
[----:B------:R-:W-:Y:S02]  /*29f0*/  PRMT R241, RZ, 0x7610, R241 ;  /* 0x00007610fff17816 */ /* 0x000fe400000000f1 */
[----:B------:R-:W-:Y:S01]  /*2a00*/  PRMT R176, RZ, 0x7610, R176 ;  /* 0x00007610ffb07816 */ /* 0x000fe200000000b0 */
[----:B------:R0:W4:Y:S01]  /*2a10*/  @!P1 LDG.E.U16 R174, desc[UR10][R80.64] ;  /* 0x0000000a50ae9981 */ /* 0x000122000c1e1500 */
[----:B------:R-:W-:-:S02]  /*2a20*/  PRMT R200, RZ, 0x7610, R200 ;  /* 0x00007610ffc87816 */ /* 0x000fc400000000c8 */
[----:B------:R-:W-:Y:S01]  /*2a30*/  IADD3.X R83, PT, PT, R61, UR5, RZ, P0, !PT ;  /* 0x000000053d537c10 */ /* 0x000fe200087fe4ff */
[----:B------:R-:W4:Y:S01]  /*2a40*/  @!P1 LDG.E.U16 R239, desc[UR10][R190.64] ;  /* 0x0000000abeef9981 */ /* 0x000f22000c1e1500 */
[----:B------:R-:W-:Y:S02]  /*2a50*/  IADD3.X R193, PT, PT, R57, UR5, RZ, P3, !PT ;  /* 0x0000000539c17c10 */ /* 0x000fe40009ffe4ff */
[----:B------:R-:W-:Y:S01]  /*2a60*/  IADD3.X R221, PT, PT, R55, UR5, RZ, P4, !PT ;  /* 0x0000000537dd7c10 */ /* 0x000fe2000a7fe4ff */
[----:B------:R1:W4:Y:S01]  /*2a70*/  @!P1 LDG.E.U16 R237, desc[UR10][R82.64] ;  /* 0x0000000a52ed9981 */ /* 0x000322000c1e1500 */
[----:B------:R-:W-:Y:S02]  /*2a80*/  IADD3.X R195, PT, PT, R105, UR5, RZ, P2, !PT ;  /* 0x0000000569c37c10 */ /* 0x000fe400097fe4ff */
[----:B------:R-:W-:Y:S01]  /*2a90*/  IADD3 R196, P3, PT, R132, UR4, RZ ;  /* 0x0000000484c47c10 */ /* 0x000fe2000ff7e0ff */
[----:B------:R1:W4:Y:S01]  /*2aa0*/  @!P1 LDG.E.U16 R241, desc[UR10][R192.64] ;  /* 0x0000000ac0f19981 */ /* 0x000322000c1e1500 */
[----:B------:R-:W-:-:S02]  /*2ab0*/  ISETP.GE.AND P0, PT, R10, UR8, PT ;  /* 0x000000080a007c0c */ /* 0x000fc4000bf06270 */
[----:B------:R-:W-:Y:S01]  /*2ac0*/  IADD3.X R197, PT, PT, R133, UR5, RZ, P3, !PT ;  /* 0x0000000585c57c10 */ /* 0x000fe20009ffe4ff */
[----:B------:R-:W4:Y:S01]  /*2ad0*/  @!P1 LDG.E.U16 R176, desc[UR10][R220.64] ;  /* 0x0000000adcb09981 */ /* 0x000f22000c1e1500 */
[----:B0-----:R-:W-:Y:S02]  /*2ae0*/  IADD3 R80, P2, PT, R128, UR4, RZ ;  /* 0x0000000480507c10 */ /* 0x001fe4000ff5e0ff */
[----:B-1----:R-:W-:Y:S01]  /*2af0*/  IADD3 R82, P3, PT, R126, UR4, RZ ;  /* 0x000000047e527c10 */ /* 0x002fe2000ff7e0ff */
[----:B------:R0:W4:Y:S01]  /*2b00*/  @!P1 LDG.E.U16 R200, desc[UR10][R194.64] ;  /* 0x0000000ac2c89981 */ /* 0x000122000c1e1500 */
[----:B------:R-:W-:Y:S02]  /*2b10*/  IADD3 R74, P1, PT, R130, UR4, RZ ;  /* 0x00000004824a7c10 */ /* 0x000fe4000ff3e0ff */
[----:B------:R-:W-:Y:S02]  /*2b20*/  PRMT R188, RZ, 0x7610, R188 ;  /* 0x00007610ffbc7816 */ /* 0x000fe400000000bc */
[----:B------:R-:W-:-:S02]  /*2b30*/  PRMT R186, RZ, 0x7610, R186 ;  /* 0x00007610ffba7816 */ /* 0x000fc400000000ba */
[----:B------:R-:W-:Y:S02]  /*2b40*/  IADD3.X R75, PT, PT, R131, UR5, RZ, P1, !PT ;  /* 0x00000005834b7c10 */ /* 0x000fe40008ffe4ff */
[----:B------:R-:W-:Y:S02]  /*2b50*/  IADD3.X R81, PT, PT, R129, UR5, RZ, P2, !PT ;  /* 0x0000000581517c10 */ /* 0x000fe400097fe4ff */
[----:B------:R-:W-:Y:S01]  /*2b60*/  PRMT R251, RZ, 0x7610, R251 ;  /* 0x00007610fffb7816 */ /* 0x000fe200000000fb */
[----:B------:R1:W4:Y:S01]  /*2b70*/  @!P0 LDG.E.U16 R188, desc[UR10][R74.64] ;  /* 0x0000000a4abc8981 */ /* 0x000322000c1e1500 */
[----:B------:R-:W-:Y:S02]  /*2b80*/  IADD3.X R83, PT, PT, R127, UR5, RZ, P3, !PT ;  /* 0x000000057f537c10 */ /* 0x000fe40009ffe4ff */
[----:B------:R-:W-:Y:S01]  /*2b90*/  IADD3 R190, P1, PT, R124, UR4, RZ ;  /* 0x000000047cbe7c10 */ /* 0x000fe2000ff3e0ff */
[----:B------:R1:W4:Y:S01]  /*2ba0*/  @!P0 LDG.E.U16 R186, desc[UR10][R80.64] ;  /* 0x0000000a50ba8981 */ /* 0x000322000c1e1500 */
[----:B------:R-:W-:-:S02]  /*2bb0*/  IADD3 R192, P2, PT, R122, UR4, RZ ;  /* 0x000000047ac07c10 */ /* 0x000fc4000ff5e0ff */
[----:B0-----:R-:W-:Y:S01]  /*2bc0*/  IADD3 R194, P3, PT, R118, UR4, RZ ;  /* 0x0000000476c27c10 */ /* 0x001fe2000ff7e0ff */
[----:B------:R0:W4:Y:S01]  /*2bd0*/  @!P0 LDG.E.U16 R251, desc[UR10][R82.64] ;  /* 0x0000000a52fb8981 */ /* 0x000122000c1e1500 */
[----:B------:R-:W-:Y:S02]  /*2be0*/  PRMT R198, RZ, 0x7610, R198 ;  /* 0x00007610ffc67816 */ /* 0x000fe400000000c6 */
[----:B------:R-:W-:Y:S02]  /*2bf0*/  PRMT R247, RZ, 0x7610, R247 ;  /* 0x00007610fff77816 */ /* 0x000fe400000000f7 */
[----:B------:R-:W-:Y:S02]  /*2c00*/  PRMT R249, RZ, 0x7610, R249 ;  /* 0x00007610fff97816 */ /* 0x000fe400000000f9 */
[----:B------:R-:W-:Y:S01]  /*2c10*/  IADD3.X R191, PT, PT, R125, UR5, RZ, P1, !PT ;  /* 0x000000057dbf7c10 */ /* 0x000fe20008ffe4ff */
[----:B------:R0:W4:Y:S01]  /*2c20*/  @!P0 LDG.E.U16 R198, desc[UR10][R196.64] ;  /* 0x0000000ac4c68981 */ /* 0x000122000c1e1500 */
[----:B------:R-:W-:-:S02]  /*2c30*/  PRMT R184, RZ, 0x7610, R184 ;  /* 0x00007610ffb87816 */ /* 0x000fc400000000b8 */
[----:B------:R-:W-:Y:S01]  /*2c40*/  IADD3.X R193, PT, PT, R123, UR5, RZ, P2, !PT ;  /* 0x000000057bc17c10 */ /* 0x000fe200097fe4ff */
[----:B------:R-:W4:Y:S01]  /*2c50*/  @!P0 LDG.E.U16 R249, desc[UR10][R190.64] ;  /* 0x0000000abef98981 */ /* 0x000f22000c1e1500 */
[----:B------:R-:W-:Y:S02]  /*2c60*/  IADD3.X R195, PT, PT, R119, UR5, RZ, P3, !PT ;  /* 0x0000000577c37c10 */ /* 0x000fe40009ffe4ff */
[----:B-1----:R-:W-:Y:S01]  /*2c70*/  IADD3 R74, P1, PT, R110, UR4, RZ ;  /* 0x000000046e4a7c10 */ /* 0x002fe2000ff3e0ff */
[----:B------:R-:W4:Y:S01]  /*2c80*/  @!P0 LDG.E.U16 R184, desc[UR10][R192.64] ;  /* 0x0000000ac0b88981 */ /* 0x000f22000c1e1500 */
[----:B------:R-:W-:Y:S02]  /*2c90*/  IADD3 R80, P2, PT, R108, UR4, RZ ;  /* 0x000000046c507c10 */ /* 0x000fe4000ff5e0ff */
[----:B0-----:R-:W-:Y:S01]  /*2ca0*/  IADD3 R82, P3, PT, R106, UR4, RZ ;  /* 0x000000046a527c10 */ /* 0x001fe2000ff7e0ff */
[----:B------:R0:W4:Y:S01]  /*2cb0*/  @!P0 LDG.E.U16 R247, desc[UR10][R194.64] ;  /* 0x0000000ac2f78981 */ /* 0x000122000c1e1500 */
[----:B------:R-:W-:-:S02]  /*2cc0*/  PRMT R221, RZ, 0x7610, R221 ;  /* 0x00007610ffdd7816 */ /* 0x000fc400000000dd */
[----:B------:R-:W-:Y:S02]  /*2cd0*/  IADD3.X R75, PT, PT, R111, UR5, RZ, P1, !PT ;  /* 0x000000056f4b7c10 */ /* 0x000fe40008ffe4ff */
[----:B------:R-:W-:Y:S02]  /*2ce0*/  PRMT R197, RZ, 0x7610, R197 ;  /* 0x00007610ffc57816 */ /* 0x000fe400000000c5 */
[----:B------:R-:W-:Y:S01]  /*2cf0*/  IADD3.X R81, PT, PT, R109, UR5, RZ, P2, !PT ;  /* 0x000000056d517c10 */ /* 0x000fe200097fe4ff */
[----:B------:R1:W4:Y:S01]  /*2d00*/  @!P0 LDG.E.U16 R221, desc[UR10][R74.64] ;  /* 0x0000000a4add8981 */ /* 0x000322000c1e1500 */
[----:B------:R-:W-:Y:S02]  /*2d10*/  PRMT R178, RZ, 0x7610, R178 ;  /* 0x00007610ffb27816 */ /* 0x000fe400000000b2 */
[----:B------:R-:W-:Y:S01]  /*2d20*/  IADD3.X R83, PT, PT, R107, UR5, RZ, P3, !PT ;  /* 0x000000056b537c10 */ /* 0x000fe20009ffe4ff */
[----:B------:R1:W4:Y:S01]  /*2d30*/  @!P0 LDG.E.U16 R197, desc[UR10][R80.64] ;  /* 0x0000000a50c58981 */ /* 0x000322000c1e1500 */
[----:B0-----:R-:W-:-:S02]  /*2d40*/  IADD3 R194, P2, PT, R114, UR4, RZ ;  /* 0x0000000472c27c10 */ /* 0x001fc4000ff5e0ff */
[----:B------:R-:W-:Y:S01]  /*2d50*/  IADD3 R190, P3, PT, R112, UR4, RZ ;  /* 0x0000000470be7c10 */ /* 0x000fe2000ff7e0ff */
[----:B------:R0:W4:Y:S01]  /*2d60*/  @!P0 LDG.E.U16 R178, desc[UR10][R82.64] ;  /* 0x0000000a52b28981 */ /* 0x000122000c1e1500 */
[----:B------:R-:W-:Y:S02]  /*2d70*/  IADD3 R192, P1, PT, R116, UR4, RZ ;  /* 0x0000000474c07c10 */ /* 0x000fe4000ff3e0ff */
[----:B------:R-:W-:Y:S02]  /*2d80*/  IADD3.X R195, PT, PT, R115, UR5, RZ, P2, !PT ;  /* 0x0000000573c37c10 */ /* 0x000fe400097fe4ff */
[----:B------:R-:W-:Y:S02]  /*2d90*/  IADD3.X R191, PT, PT, R113, UR5, RZ, P3, !PT ;  /* 0x0000000571bf7c10 */ /* 0x000fe40009ffe4ff */
[----:B------:R-:W-:Y:S02]  /*2da0*/  PRMT R243, RZ, 0x7610, R243 ;  /* 0x00007610fff37816 */ /* 0x000fe400000000f3 */
[----:B------:R-:W-:-:S02]  /*2db0*/  IADD3.X R193, PT, PT, R117, UR5, RZ, P1, !PT ;  /* 0x0000000575c17c10 */ /* 0x000fc40008ffe4ff */
[----:B-1----:R-:W-:Y:S02]  /*2dc0*/  IADD3 R74, P2, PT, R134, UR4, RZ ;  /* 0x00000004864a7c10 */ /* 0x002fe4000ff5e0ff */
[----:B------:R-:W-:Y:S01]  /*2dd0*/  PRMT R245, RZ, 0x7610, R245 ;  /* 0x00007610fff57816 */ /* 0x000fe200000000f5 */
[----:B------:R-:W4:Y:S01]  /*2de0*/  @!P0 LDG.E.U16 R243, desc[UR10][R190.64] ;  /* 0x0000000abef38981 */ /* 0x000f22000c1e1500 */
[----:B------:R-:W-:Y:S02]  /*2df0*/  IADD3 R80, P3, PT, R120, UR4, RZ ;  /* 0x0000000478507c10 */ /* 0x000fe4000ff7e0ff */
[----:B0-----:R-:W-:Y:S02]  /*2e00*/  IADD3 R82, P1, PT, R136, UR4, RZ ;  /* 0x0000000488527c10 */ /* 0x001fe4000ff3e0ff */
[----:B------:R-:W-:Y:S01]  /*2e10*/  PRMT R180, RZ, 0x7610, R180 ;  /* 0x00007610ffb47816 */ /* 0x000fe200000000b4 */
[----:B------:R-:W4:Y:S01]  /*2e20*/  @!P0 LDG.E.U16 R245, desc[UR10][R194.64] ;  /* 0x0000000ac2f58981 */ /* 0x000f22000c1e1500 */
[----:B------:R-:W-:-:S02]  /*2e30*/  PRMT R196, RZ, 0x7610, R196 ;  /* 0x00007610ffc47816 */ /* 0x000fc400000000c4 */
[----:B------:R-:W-:Y:S02]  /*2e40*/  IADD3.X R75, PT, PT, R135, UR5, RZ, P2, !PT ;  /* 0x00000005874b7c10 */ /* 0x000fe400097fe4ff */
[----:B------:R-:W-:Y:S01]  /*2e50*/  PRMT R182, RZ, 0x7610, R182 ;  /* 0x00007610ffb67816 */ /* 0x000fe200000000b6 */
[----:B------:R-:W4:Y:S01]  /*2e60*/  @!P0 LDG.E.U16 R180, desc[UR10][R192.64] ;  /* 0x0000000ac0b48981 */ /* 0x000f22000c1e1500 */
[----:B------:R-:W-:Y:S02]  /*2e70*/  PRMT R202, RZ, 0x7610, R202 ;  /* 0x00007610ffca7816 */ /* 0x000fe400000000ca */
[----:B------:R-:W-:Y:S01]  /*2e80*/  IADD3.X R81, PT, PT, R121, UR5, RZ, P3, !PT ;  /* 0x0000000579517c10 */ /* 0x000fe20009ffe4ff */
[----:B------:R-:W4:Y:S01]  /*2e90*/  @!P0 LDG.E.U16 R196, desc[UR10][R74.64] ;  /* 0x0000000a4ac48981 */ /* 0x000f22000c1e1500 */
[----:B------:R-:W-:-:S03]  /*2ea0*/  IADD3.X R83, PT, PT, R137, UR5, RZ, P1, !PT ;  /* 0x0000000589537c10 */ /* 0x000fc60008ffe4ff */
[----:B------:R-:W4:Y:S04]  /*2eb0*/  @!P0 LDG.E.U16 R182, desc[UR10][R80.64] ;  /* 0x0000000a50b68981 */ /* 0x000f28000c1e1500 */
[----:B------:R-:W4:Y:S04]  /*2ec0*/  @!P0 LDG.E.U16 R202, desc[UR10][R82.64] ;  /* 0x0000000a52ca8981 */ /* 0x000f28000c1e1500 */
[----:B--2---:R-:W-:Y:S04]  /*2ed0*/  STS.U16 [R45+UR6], R66 ;  /* 0x000000422d007988 */ /* 0x004fe80008000406 */
[----:B---3--:R-:W-:Y:S04]  /*2ee0*/  STS.U16 [R45+UR6+0x100], R68 ;  /* 0x000100442d007988 */ /* 0x008fe80008000406 */
[----:B-----5:R-:W-:Y:S04]  /*2ef0*/  STS.U16 [R45+UR6+0x200], R64 ;  /* 0x000200402d007988 */ /* 0x020fe80008000406 */
[----:B------:R-:W-:Y:S04]  /*2f00*/  STS.U16 [R45+UR6+0x300], R72 ;  /* 0x000300482d007988 */ /* 0x000fe80008000406 */
[----:B------:R-:W-:Y:S04]  /*2f10*/  STS.U16 [R45+UR6+0x400], R152 ;  /* 0x000400982d007988 */ /* 0x000fe80008000406 */
[----:B------:R-:W-:Y:S04]  /*2f20*/  STS.U16 [R45+UR6+0x500], R148 ;  /* 0x000500942d007988 */ /* 0x000fe80008000406 */
[----:B------:R-:W-:Y:S04]  /*2f30*/  STS.U16 [R45+UR6+0x600], R160 ;  /* 0x000600a02d007988 */ /* 0x000fe80008000406 */
[----:B----4-:R-:W-:Y:S04]  /*2f40*/  STS.U16 [R45+UR6+0x800], R162 ;  /* 0x000800a22d007988 */ /* 0x010fe80008000406 */
[----:B------:R-:W-:Y:S04]  /*2f50*/  STS.U16 [R45+UR6+0x900], R164 ;  /* 0x000900a42d007988 */ /* 0x000fe80008000406 */
        /* <DEDUP_REMOVED lines=54> */
[----:B------:R-:W-:Y:S01]  /*32c0*/  STS.U16 [R11+UR6+0x1f80], R202 ;  /* 0x001f80ca0b007988 */ /* 0x000fe20008000406 */
[----:B------:R-:W-:Y:S06]  /*32d0*/  BAR.SYNC.DEFER_BLOCKING 0x0 ;  /* 0x0000000000007b1d */ /* 0x000fec0000010000 */
[----:B------:R-:W-:Y:S04]  /*32e0*/  LDSM.16.MT88.4 R80, [R8] ;  /* 0x000000000850783b */ /* 0x000fe80000004200 */
[----:B------:R-:W0:Y:S04]  /*32f0*/  LDSM.16.M88.4 R64, [R7+UR6+0x1000] ;  /* 0x001000060740783b */ /* 0x000e280008000200 */
[----:B------:R-:W1:Y:S04]  /*3300*/  LDSM.16.MT88.4 R72, [R8+0x200] ;  /* 0x000200000848783b */ /* 0x000e680000004200 */
[----:B------:R-:W-:Y:S01]  /*3310*/  LDSM.16.MT88.4 R68, [R8+0x400] ;  /* 0x000400000844783b */ /* 0x000fe20000004200 */
[----:B0-----:R-:W-:Y:S03]  /*3320*/  HMMA.16816.F32 R80, R80, R64, R76 ;  /* 0x000000405050723c */ /* 0x001fe6000000184c */
[----:B------:R-:W0:-:S15]  /*3330*/  LDSM.16.M88.4 R76, [R12+UR6+0x1000] ;  /* 0x001000060c4c783b */ /* 0x000e1e0008000200 */
[----:B------:R-:W-:Y:S02]  /*3340*/  NOP ;  /* 0x0000000000007918 */ /* 0x000fe40000000000 */
[----:B-1----:R-:W-:Y:S01]  /*3350*/  HMMA.16816.F32 R80, R72, R66, R80 ;  /* 0x000000424850723c */ /* 0x002fe20000001850 */
[----:B------:R-:W1:Y:S04]  /*3360*/  LDSM.16.MT88.4 R72, [R8+0x600] ;  /* 0x000600000848783b */ /* 0x000e680000004200 */
[----:B------:R-:W-:-:S15]  /*3370*/  LDSM.16.MT88.4 R64, [R8+0x800] ;  /* 0x000800000840783b */ /* 0x000fde0000004200 */
[----:B0-----:R-:W-:Y:S01]  /*3380*/  HMMA.16816.F32 R80, R68, R76, R80 ;  /* 0x0000004c4450723c */ /* 0x001fe20000001850 */
[----:B------:R-:W0:-:S15]  /*3390*/  LDSM.16.M88.4 R68, [R7+UR6+0x1080] ;  /* 0x001080060744783b */ /* 0x000e1e0008000200 */
[----:B------:R-:W-:-:S04]  /*33a0*/  NOP ;  /* 0x0000000000007918 */ /* 0x000fc80000000000 */
[----:B-1----:R-:W-:Y:S01]  /*33b0*/  HMMA.16816.F32 R80, R72, R78, R80 ;  /* 0x0000004e4850723c */ /* 0x002fe20000001850 */
[----:B------:R-:W1:Y:S04]  /*33c0*/  LDSM.16.MT88.4 R76, [R8+0xa00] ;  /* 0x000a0000084c783b */ /* 0x000e680000004200 */
[----:B------:R-:W-:-:S15]  /*33d0*/  LDSM.16.MT88.4 R72, [R8+0xc00] ;  /* 0x000c00000848783b */ /* 0x000fde0000004200 */
[----:B0-----:R-:W-:Y:S01]  /*33e0*/  HMMA.16816.F32 R64, R64, R68, R80 ;  /* 0x000000444040723c */ /* 0x001fe20000001850 */
[----:B------:R-:W0:-:S15]  /*33f0*/  LDSM.16.M88.4 R80, [R12+UR6+0x1080] ;  /* 0x001080060c50783b */ /* 0x000e1e0008000200 */
[----:B------:R-:W-:-:S04]  /*3400*/  NOP ;  /* 0x0000000000007918 */ /* 0x000fc80000000000 */
[----:B-1----:R-:W-:Y:S01]  /*3410*/  HMMA.16816.F32 R64, R76, R70, R64 ;  /* 0x000000464c40723c */ /* 0x002fe20000001840 */
[----:B------:R-:W1:Y:S01]  /*3420*/  LDSM.16.MT88.4 R76, [R8+0xe00] ;  /* 0x000e0000084c783b */ /* 0x000e620000004200 */
[----:B------:R-:W-:-:S05]  /*3430*/  VIADD R41, R41, 0xffffffff ;  /* 0xffffffff29297836 */ /* 0x000fca0000000000 */
[----:B------:R-:W-:-:S13]  /*3440*/  ISETP.NE.U32.AND P0, PT, R41, RZ, PT ;  /* 0x000000ff2900720c */ /* 0x000fda0003f05070 */
[----:B0-----:R-:W-:Y:S01]  /*3450*/  HMMA.16816.F32 R64, R72, R80, R64 ;  /* 0x000000504840723c */ /* 0x001fe20000001840 */
[----:B------:R-:W-:Y:S02]  /*3460*/  UIMAD.WIDE UR4, UR7, 0x2, UR4 ;  /* 0x00000002070478a5 */ /* 0x000fe4000f8e0204 */
[----:B------:R-:W-:Y:S01]  /*3470*/  UIADD3 UR8, UPT, UPT, UR8, -0x80, URZ ;  /* 0xffffff8008087890 */ /* 0x000fe2000fffe0ff */
[----:B------:R-:W-:-:S15]  /*3480*/  IMAD.WIDE R138, R49, 0x2, R138 ;  /* 0x00000002318a7825 */ /* 0x000fde00078e028a */
[----:B------:R-:W-:Y:S01]  /*3490*/  NOP ;  /* 0x0000000000007918 */ /* 0x000fe20000000000 */
[----:B-1----:R-:W-:Y:S01]  /*34a0*/  HMMA.16816.F32 R76, R76, R82, R64 ;  /* 0x000000524c4c723c */ /* 0x002fe20000001840 */
[----:B------:R-:W-:-:S04]  /*34b0*/  NOP ;  /* 0x0000000000007918 */ /* 0x000fc80000000000 */
[----:B------:R-:W-:-:S15]  /*34c0*/  @P0 BRA `(.L_x_1) ;  /* 0xffffffe800680947 */ /* 0x000fde000383ffff */
[----:B------:R-:W-:Y:S02]  /*34d0*/  F2FP.F16.F32.PACK_AB R78, R79, R78 ;  /* 0x0000004e4f4e723e */ /* 0x000fe400000000ff */
[----:B------:R-:W-:-:S07]  /*34e0*/  F2FP.F16.F32.PACK_AB R76, R77, R76 ;  /* 0x0000004c4d4c723e */ /* 0x000fce00000000ff */
.L_x_0:
[----:B------:R-:W-:Y:S01]  /*34f0*/  BAR.SYNC.DEFER_BLOCKING 0x0 ;  /* 0x0000000000007b1d */ /* 0x000fe20000010000 */
[--C-:B------:R-:W-:Y:S02]  /*3500*/  SHF.R.S32.HI R8, RZ, 0x3, R0.reuse ;  /* 0x00000003ff087819 */ /* 0x100fe40000011400 */
[----:B------:R-:W-:Y:S02]  /*3510*/  LOP3.LUT R4, R4, 0x3c, RZ, 0xc0, !PT ;  /* 0x0000003c04047812 */ /* 0x000fe400078ec0ff */
[----:B------:R-:W-:Y:S01]  /*3520*/  SGXT R8, R8, 0x1 ;  /* 0x000000010808781a */ /* 0x000fe20000000200 */
[----:B------:R-:W0:Y:S01]  /*3530*/  LDCU.128 UR12, c[0x0][0x390] ;  /* 0x00007200ff0c77ac */ /* 0x000e220008000c00 */
[----:B------:R-:W-:Y:S02]  /*3540*/  LOP3.LUT R7, R0, 0x20, RZ, 0xc0, !PT ;  /* 0x0000002000077812 */ /* 0x000fe400078ec0ff */
[----:B------:R-:W-:Y:S01]  /*3550*/  LOP3.LUT R4, R4, 0x40, R5, 0xf8, !PT ;  /* 0x0000004004047812 */ /* 0x000fe200078ef805 */
[----:B------:R-:W-:Y:S01]  /*3560*/  IMAD.SHL.U32 R5, R0, 0x8, RZ ;  /* 0x0000000800057824 */ /* 0x000fe200078e00ff */
[----:B------:R-:W-:Y:S01]  /*3570*/  LOP3.LUT R8, R8, 0xc0, RZ, 0xc0, !PT ;  /* 0x000000c008087812 */ /* 0x000fe200078ec0ff */
[----:B------:R-:W1:Y:S01]  /*3580*/  LDCU UR4, c[0x0][0x3b4] ;  /* 0x00007680ff0477ac */ /* 0x000e620008000800 */
[C---:B------:R-:W-:Y:S01]  /*3590*/  LEA.HI R4, R7.reuse, R4, RZ, 0x1c ;  /* 0x0000000407047211 */ /* 0x040fe200078fe0ff */
[----:B------:R-:W-:Y:S01]  /*35a0*/  IMAD.SHL.U32 R7, R7, 0x2, RZ ;  /* 0x0000000207077824 */ /* 0x000fe200078e00ff */
[----:B------:R-:W-:Y:S01]  /*35b0*/  LOP3.LUT R8, R8, 0x38, R5, 0xf8, !PT ;  /* 0x0000003808087812 */ /* 0x000fe200078ef805 */
[----:B------:R-:W2:Y:S01]  /*35c0*/  LDCU UR5, c[0x0][0x3b8] ;  /* 0x00007700ff0577ac */ /* 0x000ea20008000800 */
[----:B------:R-:W-:-:S02]  /*35d0*/  SHF.R.S32.HI R5, RZ, 0x4, R0 ;  /* 0x00000004ff057819 */ /* 0x000fc40000011400 */
[----:B------:R-:W-:Y:S02]  /*35e0*/  PRMT R12, R76, 0x7632, R12 ;  /* 0x000076324c0c7816 */ /* 0x000fe4000000000c */
[----:B------:R-:W-:Y:S02]  /*35f0*/  LOP3.LUT R10, R8, R7, RZ, 0x3c, !PT ;  /* 0x00000007080a7212 */ /* 0x000fe400078e3cff */
[C---:B------:R-:W-:Y:S01]  /*3600*/  LOP3.LUT R0, R4.reuse, 0x4, RZ, 0x3c, !PT ;  /* 0x0000000404007812 */ /* 0x040fe200078e3cff */
[----:B------:R-:W-:Y:S01]  /*3610*/  STS.U16 [R4+UR6], R76 ;  /* 0x0000004c04007988 */ /* 0x000fe20008000406 */
[----:B------:R-:W-:Y:S02]  /*3620*/  LOP3.LUT R7, R4, 0x40, RZ, 0x3c, !PT ;  /* 0x0000004004077812 */ /* 0x000fe400078e3cff */
[----:B------:R-:W-:Y:S01]  /*3630*/  PRMT R14, R78, 0x7632, R14 ;  /* 0x000076324e0e7816 */ /* 0x000fe2000000000e */
[----:B------:R3:W-:Y:S01]  /*3640*/  STS.U16 [R0+UR6+0x100], R12 ;  /* 0x0001000c00007988 */ /* 0x0007e20008000406 */
[----:B------:R-:W-:-:S02]  /*3650*/  LOP3.LUT R8, R4, 0x44, RZ, 0x3c, !PT ;  /* 0x0000004404087812 */ /* 0x000fc400078e3cff */
[----:B------:R-:W-:Y:S01]  /*3660*/  SGXT R5, R5, 0x1 ;  /* 0x000000010505781a */ /* 0x000fe20000000200 */
[----:B------:R-:W-:Y:S01]  /*3670*/  STS.U16 [R7+UR6+0x80], R78 ;  /* 0x0000804e07007988 */ /* 0x000fe20008000406 */
[C---:B0-----:R-:W-:Y:S01]  /*3680*/  ISETP.GE.AND P0, PT, R2.reuse, UR14, PT ;  /* 0x0000000e02007c0c */ /* 0x041fe2000bf06270 */
[----:B-1----:R-:W-:Y:S01]  /*3690*/  IMAD R2, R2, UR4, RZ ;  /* 0x0000000402027c24 */ /* 0x002fe2000f8e02ff */
[----:B------:R-:W-:Y:S01]  /*36a0*/  LOP3.LUT R10, R10, 0x104, R5, 0xf8, !PT ;  /* 0x000001040a0a7812 */ /* 0x000fe200078ef805 */
[----:B------:R0:W-:Y:S01]  /*36b0*/  STS.U16 [R8+UR6+0x180], R14 ;  /* 0x0001800e08007988 */ /* 0x0001e20008000406 */
[----:B------:R-:W-:Y:S02]  /*36c0*/  LOP3.LUT R5, R6, R3, RZ, 0xfc, !PT ;  /* 0x0000000306057212 */ /* 0x000fe400078efcff */
[----:B------:R-:W-:Y:S01]  /*36d0*/  LOP3.LUT R9, R10, 0x4, RZ, 0x3c, !PT ;  /* 0x000000040a097812 */ /* 0x000fe200078e3cff */
[----:B------:R-:W-:Y:S01]  /*36e0*/  BAR.SYNC.DEFER_BLOCKING 0x0 ;  /* 0x0000000000007b1d */ /* 0x000fe20000010000 */
[----:B---3--:R-:W-:-:S02]  /*36f0*/  LOP3.LUT R0, R6, 0xc, R3, 0xfe, !PT ;  /* 0x0000000c06007812 */ /* 0x008fc400078efe03 */
[C-C-:B------:R-:W-:Y:S02]  /*3700*/  LOP3.LUT R4, R6.reuse, 0x8, R3.reuse, 0xfe, !PT ;  /* 0x0000000806047812 */ /* 0x140fe400078efe03 */
[----:B------:R-:W-:Y:S02]  /*3710*/  LOP3.LUT R3, R6, 0x4, R3, 0xfe, !PT ;  /* 0x0000000406037812 */ /* 0x000fe400078efe03 */
[C---:B0-----:R-:W-:Y:S02]  /*3720*/  LEA R8, P1, R2.reuse, UR12, 0x1 ;  /* 0x0000000c02087c11 */ /* 0x041fe4000f8208ff */
[C---:B------:R-:W-:Y:S01]  /*3730*/  ISETP.LT.AND P3, PT, R5.reuse, UR15, !P0 ;  /* 0x0000000f05007c0c */ /* 0x040fe2000c761270 */
[----:B--2---:R-:W-:Y:S01]  /*3740*/  IMAD R5, R5, UR5, RZ ;  /* 0x0000000505057c24 */ /* 0x004fe2000f8e02ff */
[C---:B------:R-:W-:Y:S01]  /*3750*/  ISETP.LT.AND P2, PT, R3.reuse, UR15, !P0 ;  /* 0x0000000f03007c0c */ /* 0x040fe2000c741270 */
[----:B------:R-:W-:Y:S01]  /*3760*/  IMAD R7, R3, UR5, RZ ;  /* 0x0000000503077c24 */ /* 0x000fe2000f8e02ff */
[----:B------:R-:W-:-:S02]  /*3770*/  LEA.HI.X.SX32 R12, R2, UR13, 0x1, P1 ;  /* 0x0000000d020c7c11 */ /* 0x000fc400088f0eff */
[----:B------:R-:W-:Y:S02]  /*3780*/  ISETP.LT.AND P1, PT, R4, UR15, !P0 ;  /* 0x0000000f04007c0c */ /* 0x000fe4000c721270 */
[----:B------:R-:W-:Y:S02]  /*3790*/  ISETP.LT.AND P0, PT, R0, UR15, !P0 ;  /* 0x0000000f00007c0c */ /* 0x000fe4000c701270 */
[----:B------:R-:W-:-:S04]  /*37a0*/  LEA R2, P4, R5, R8, 0x1 ;  /* 0x0000000805027211 */ /* 0x000fc800078808ff */
[----:B------:R-:W-:Y:S01]  /*37b0*/  LEA.HI.X.SX32 R3, R5, R12, 0x1, P4 ;  /* 0x0000000c05037211 */ /* 0x000fe200020f0eff */
[----:B------:R0:W1:Y:S04]  /*37c0*/  LDS R11, [R10+UR6] ;  /* 0x000000060a0b7984 */ /* 0x0000680008000800 */
[----:B------:R2:W3:Y:S01]  /*37d0*/  LDS R13, [R9+UR6] ;  /* 0x00000006090d7984 */ /* 0x0004e20008000800 */
[----:B0-----:R-:W-:Y:S02]  /*37e0*/  IMAD R10, R0, UR5, RZ ;  /* 0x00000005000a7c24 */ /* 0x001fe4000f8e02ff */
[----:B--2---:R-:W-:Y:S01]  /*37f0*/  IMAD R9, R4, UR5, RZ ;  /* 0x0000000504097c24 */ /* 0x004fe2000f8e02ff */
[----:B------:R-:W-:-:S04]  /*3800*/  LEA R4, P6, R7, R8, 0x1 ;  /* 0x0000000807047211 */ /* 0x000fc800078c08ff */
[----:B------:R-:W-:Y:S02]  /*3810*/  LEA R6, P5, R9, R8, 0x1 ;  /* 0x0000000809067211 */ /* 0x000fe400078a08ff */
[-C--:B------:R-:W-:Y:S02]  /*3820*/  LEA.HI.X.SX32 R5, R7, R12.reuse, 0x1, P6 ;  /* 0x0000000c07057211 */ /* 0x080fe400030f0eff */
[----:B------:R-:W-:Y:S02]  /*3830*/  LEA.HI.X.SX32 R7, R9, R12, 0x1, P5 ;  /* 0x0000000c09077211 */ /* 0x000fe400028f0eff */
[----:B------:R-:W-:-:S04]  /*3840*/  LEA R8, P4, R10, R8, 0x1 ;  /* 0x000000080a087211 */ /* 0x000fc800078808ff */
[----:B------:R-:W-:Y:S02]  /*3850*/  LEA.HI.X.SX32 R9, R10, R12, 0x1, P4 ;  /* 0x0000000c0a097211 */ /* 0x000fe400020f0eff */
[----:B-1----:R-:W-:Y:S01]  /*3860*/  PRMT R0, R11, 0x7632, R0 ;  /* 0x000076320b007816 */ /* 0x002fe20000000000 */
[----:B------:R0:W-:Y:S04]  /*3870*/  @P3 STG.E.U16 desc[UR10][R2.64], R11 ;  /* 0x0000000b02003986 */ /* 0x0001e8000c10150a */
[----:B---3--:R0:W-:Y:S04]  /*3880*/  @P2 STG.E.U16 desc[UR10][R4.64], R13 ;  /* 0x0000000d04002986 */ /* 0x0081e8000c10150a */
[----:B------:R0:W-:Y:S01]  /*3890*/  @P1 STG.E.U16 desc[UR10][R6.64], R0 ;  /* 0x0000000006001986 */ /* 0x0001e2000c10150a */
[----:B------:R-:W-:Y:S05]  /*38a0*/  @!P0 EXIT ;  /* 0x000000000000894d */ /* 0x000fea0003800000 */
[----:B0-----:R-:W-:-:S05]  /*38b0*/  PRMT R4, R13, 0x7632, R4 ;  /* 0x000076320d047816 */ /* 0x001fca0000000004 */
[----:B------:R-:W-:Y:S01]  /*38c0*/  STG.E.U16 desc[UR10][R8.64], R4 ;  /* 0x0000000408007986 */ /* 0x000fe2000c10150a */
[----:B------:R-:W-:Y:S05]  /*38d0*/  EXIT ;  /* 0x000000000000794d */ /* 0x000fea0003800000 */
.L_x_2:
[----:B------:R-:W-:-:S00]  /*38e0*/  BRA `(.L_x_2) ;  /* 0xfffffffc00fc7947 */ /* 0x000fc0000383ffff */
[----:B------:R-:W-:-:S00]  /*38f0*/  NOP ;  /* 0x0000000000007918 */ /* 0x000fc00000000000 */
        /* <DEDUP_REMOVED lines=8> */
.L_x_3:


//--------------------- .nv.shared.matmul_kernel  --------------------------
	.section	.nv.shared.matmul_kernel,"aw",@nobits
	.sectionflags	@""
	.align	16
	.zero		1024


//--------------------- .nv.shared.reserved.0     --------------------------
	.section	.nv.shared.reserved.0,"aw",@nobits
	.weak		__nv_reservedSMEM_offset_0_alias
	.size		__nv_reservedSMEM_offset_0_alias, 0, 64
	.other		__nv_reservedSMEM_offset_0_alias,@"STO_CUDA_RESERVED_SHARED STV_DEFAULT"
__nv_reservedSMEM_offset_0_alias:
	.zero		0
	.zero		64


//--------------------- .nv.constant0.matmul_kernel --------------------------
	.section	.nv.constant0.matmul_kernel,"a",@progbits
	.sectionflags	@""
	.align	4
.nv.constant0.matmul_kernel:
	.zero		976


//--------------------- SYMBOLS --------------------------

	.type		.nv.reservedSmem.offset0,@object
	.size		.nv.reservedSmem.offset0,0x4
	.type		.nv.reservedSmem.cap,@object
	.size		.nv.reservedSmem.cap,0x4
